//
// Generated by NVIDIA NVVM Compiler
//
// Compiler Build ID: CL-36424714
// Cuda compilation tools, release 13.0, V13.0.88
// Based on NVVM 20.0.0
//

.version 9.0
.target sm_100
.address_size 64

	// .globl	_Z12renderKernelPhiif
.const .align 1 .b8 d_perm[512];
.const .align 4 .b8 d_params[36];
.global .align 4 .b8 __cudart_i2opi_f[24] = {65, 144, 67, 60, 153, 149, 98, 219, 192, 221, 52, 245, 209, 87, 39, 252, 41, 21, 68, 78, 110, 131, 249, 162};

.visible .entry _Z12renderKernelPhiif(
	.param .u64 .ptr .align 1 _Z12renderKernelPhiif_param_0,
	.param .u32 _Z12renderKernelPhiif_param_1,
	.param .u32 _Z12renderKernelPhiif_param_2,
	.param .f32 _Z12renderKernelPhiif_param_3
)
{
	.local .align 4 .b8 	__local_depot0[28];
	.reg .b64 	%SP;
	.reg .b64 	%SPL;
	.reg .pred 	%p<258>;
	.reg .b16 	%rs<99>;
	.reg .b32 	%r<480>;
	.reg .b32 	%f<837>;
	.reg .b64 	%rd<155>;
	.reg .b64 	%fd<9>;

	mov.u64 	%SPL, __local_depot0;
	ld.param.u32 	%r100, [_Z12renderKernelPhiif_param_1];
	ld.param.u32 	%r102, [_Z12renderKernelPhiif_param_2];
	ld.param.f32 	%f91, [_Z12renderKernelPhiif_param_3];
	add.u64 	%rd1, %SPL, 0;
	mov.u32 	%r103, %ctaid.x;
	mov.u32 	%r104, %ntid.x;
	mov.u32 	%r105, %tid.x;
	mad.lo.s32 	%r1, %r103, %r104, %r105;
	mov.u32 	%r106, %ctaid.y;
	mov.u32 	%r107, %ntid.y;
	mov.u32 	%r108, %tid.y;
	mad.lo.s32 	%r109, %r106, %r107, %r108;
	setp.ge.s32 	%p1, %r1, %r100;
	setp.ge.s32 	%p2, %r109, %r102;
	or.pred  	%p3, %p1, %p2;
	@%p3 bra 	$L__BB0_75;
	cvt.rn.f32.s32 	%f92, %r1;
	cvt.rn.f32.s32 	%f93, %r100;
	div.rn.f32 	%f1, %f92, %f93;
	cvt.rn.f32.u32 	%f94, %r109;
	cvt.rn.f32.u32 	%f95, %r102;
	div.rn.f32 	%f2, %f94, %f95;
	ld.const.f32 	%f96, [d_params+16];
	mul.f32 	%f3, %f91, %f96;
	ld.const.u32 	%r110, [d_params+28];
	setp.eq.s32 	%p4, %r110, 1;
	@%p4 bra 	$L__BB0_7;
	setp.ne.s32 	%p5, %r110, 0;
	@%p5 bra 	$L__BB0_17;
	ld.const.u32 	%r3, [d_params+20];
	setp.lt.s32 	%p132, %r3, 1;
	mov.f32 	%f806, 0f00000000;
	mov.f32 	%f807, %f806;
	@%p132 bra 	$L__BB0_6;
	ld.const.f32 	%f442, [d_params];
	neg.s32 	%r456, %r3;
	mul.f32 	%f4, %f2, %f442;
	mul.f32 	%f5, %f1, %f442;
	mov.f32 	%f803, 0f3F800000;
	mov.f32 	%f807, 0f00000000;
	mov.u64 	%rd78, d_perm;
	ld.const.f32 	%f548, [d_params+8];
	ld.const.f32 	%f549, [d_params+4];
	mov.f32 	%f804, %f803;
	mov.f32 	%f806, %f807;
$L__BB0_5:
	mul.f32 	%f443, %f5, %f803;
	mul.f32 	%f444, %f4, %f803;
	mul.f32 	%f445, %f3, %f803;
	cvt.rmi.f32.f32 	%f446, %f443;
	cvt.rzi.s32.f32 	%r261, %f446;
	and.b32  	%r262, %r261, 255;
	cvt.rmi.f32.f32 	%f447, %f444;
	cvt.rzi.s32.f32 	%r263, %f447;
	and.b32  	%r264, %r263, 255;
	cvt.rmi.f32.f32 	%f448, %f445;
	cvt.rzi.s32.f32 	%r265, %f448;
	and.b32  	%r266, %r265, 255;
	sub.f32 	%f449, %f443, %f446;
	sub.f32 	%f450, %f444, %f447;
	sub.f32 	%f451, %f445, %f448;
	mul.f32 	%f452, %f449, %f449;
	mul.f32 	%f453, %f449, %f452;
	fma.rn.f32 	%f454, %f449, 0f40C00000, 0fC1700000;
	fma.rn.f32 	%f455, %f449, %f454, 0f41200000;
	mul.f32 	%f456, %f453, %f455;
	mul.f32 	%f457, %f450, %f450;
	mul.f32 	%f458, %f450, %f457;
	fma.rn.f32 	%f459, %f450, 0f40C00000, 0fC1700000;
	fma.rn.f32 	%f460, %f450, %f459, 0f41200000;
	mul.f32 	%f461, %f458, %f460;
	mul.f32 	%f462, %f451, %f451;
	mul.f32 	%f463, %f451, %f462;
	fma.rn.f32 	%f464, %f451, 0f40C00000, 0fC1700000;
	fma.rn.f32 	%f465, %f451, %f464, 0f41200000;
	mul.f32 	%f466, %f463, %f465;
	cvt.u64.u32 	%rd77, %r262;
	add.s64 	%rd79, %rd78, %rd77;
	ld.const.u8 	%r267, [%rd79];
	add.s32 	%r268, %r264, %r267;
	cvt.u64.u32 	%rd80, %r268;
	add.s64 	%rd81, %rd78, %rd80;
	ld.const.u8 	%r269, [%rd81];
	add.s32 	%r270, %r266, %r269;
	ld.const.u8 	%r271, [%rd81+1];
	add.s32 	%r272, %r266, %r271;
	ld.const.u8 	%r273, [%rd79+1];
	add.s32 	%r274, %r264, %r273;
	cvt.u64.u32 	%rd82, %r274;
	add.s64 	%rd83, %rd78, %rd82;
	ld.const.u8 	%r275, [%rd83];
	add.s32 	%r276, %r266, %r275;
	ld.const.u8 	%r277, [%rd83+1];
	add.s32 	%r278, %r266, %r277;
	cvt.u64.u32 	%rd84, %r270;
	add.s64 	%rd85, %rd78, %rd84;
	ld.const.u8 	%rs63, [%rd85];
	cvt.u32.u16 	%r279, %rs63;
	and.b32  	%r280, %r279, 15;
	setp.lt.u32 	%p133, %r280, 8;
	selp.f32 	%f467, %f449, %f450, %p133;
	setp.lt.u32 	%p134, %r280, 4;
	and.b32  	%r281, %r279, 13;
	setp.eq.s32 	%p135, %r281, 12;
	selp.f32 	%f468, %f449, %f451, %p135;
	selp.f32 	%f469, %f450, %f468, %p134;
	and.b16  	%rs64, %rs63, 1;
	setp.eq.b16 	%p136, %rs64, 1;
	neg.f32 	%f470, %f467;
	selp.f32 	%f471, %f470, %f467, %p136;
	and.b32  	%r282, %r279, 2;
	setp.eq.s32 	%p137, %r282, 0;
	neg.f32 	%f472, %f469;
	selp.f32 	%f473, %f469, %f472, %p137;
	add.f32 	%f474, %f471, %f473;
	cvt.u64.u32 	%rd86, %r276;
	add.s64 	%rd87, %rd78, %rd86;
	ld.const.u8 	%rs65, [%rd87];
	cvt.u32.u16 	%r283, %rs65;
	add.f32 	%f475, %f449, 0fBF800000;
	and.b32  	%r284, %r283, 15;
	setp.lt.u32 	%p138, %r284, 8;
	selp.f32 	%f476, %f475, %f450, %p138;
	setp.lt.u32 	%p139, %r284, 4;
	and.b32  	%r285, %r283, 13;
	setp.eq.s32 	%p140, %r285, 12;
	selp.f32 	%f477, %f475, %f451, %p140;
	selp.f32 	%f478, %f450, %f477, %p139;
	and.b16  	%rs66, %rs65, 1;
	setp.eq.b16 	%p141, %rs66, 1;
	neg.f32 	%f479, %f476;
	selp.f32 	%f480, %f479, %f476, %p141;
	and.b32  	%r286, %r283, 2;
	setp.eq.s32 	%p142, %r286, 0;
	neg.f32 	%f481, %f478;
	selp.f32 	%f482, %f478, %f481, %p142;
	add.f32 	%f483, %f480, %f482;
	sub.f32 	%f484, %f483, %f474;
	fma.rn.f32 	%f485, %f456, %f484, %f474;
	cvt.u64.u32 	%rd88, %r272;
	add.s64 	%rd89, %rd78, %rd88;
	ld.const.u8 	%rs67, [%rd89];
	cvt.u32.u16 	%r287, %rs67;
	add.f32 	%f486, %f450, 0fBF800000;
	and.b32  	%r288, %r287, 15;
	setp.lt.u32 	%p143, %r288, 8;
	selp.f32 	%f487, %f449, %f486, %p143;
	setp.lt.u32 	%p144, %r288, 4;
	and.b32  	%r289, %r287, 13;
	setp.eq.s32 	%p145, %r289, 12;
	selp.f32 	%f488, %f449, %f451, %p145;
	selp.f32 	%f489, %f486, %f488, %p144;
	and.b16  	%rs68, %rs67, 1;
	setp.eq.b16 	%p146, %rs68, 1;
	neg.f32 	%f490, %f487;
	selp.f32 	%f491, %f490, %f487, %p146;
	and.b32  	%r290, %r287, 2;
	setp.eq.s32 	%p147, %r290, 0;
	neg.f32 	%f492, %f489;
	selp.f32 	%f493, %f489, %f492, %p147;
	add.f32 	%f494, %f491, %f493;
	cvt.u64.u32 	%rd90, %r278;
	add.s64 	%rd91, %rd78, %rd90;
	ld.const.u8 	%rs69, [%rd91];
	cvt.u32.u16 	%r291, %rs69;
	and.b32  	%r292, %r291, 15;
	setp.lt.u32 	%p148, %r292, 8;
	selp.f32 	%f495, %f475, %f486, %p148;
	setp.lt.u32 	%p149, %r292, 4;
	and.b32  	%r293, %r291, 13;
	setp.eq.s32 	%p150, %r293, 12;
	selp.f32 	%f496, %f475, %f451, %p150;
	selp.f32 	%f497, %f486, %f496, %p149;
	and.b16  	%rs70, %rs69, 1;
	setp.eq.b16 	%p151, %rs70, 1;
	neg.f32 	%f498, %f495;
	selp.f32 	%f499, %f498, %f495, %p151;
	and.b32  	%r294, %r291, 2;
	setp.eq.s32 	%p152, %r294, 0;
	neg.f32 	%f500, %f497;
	selp.f32 	%f501, %f497, %f500, %p152;
	add.f32 	%f502, %f499, %f501;
	sub.f32 	%f503, %f502, %f494;
	fma.rn.f32 	%f504, %f456, %f503, %f494;
	sub.f32 	%f505, %f504, %f485;
	fma.rn.f32 	%f506, %f461, %f505, %f485;
	ld.const.u8 	%rs71, [%rd85+1];
	cvt.u32.u16 	%r295, %rs71;
	add.f32 	%f507, %f451, 0fBF800000;
	and.b32  	%r296, %r295, 15;
	setp.lt.u32 	%p153, %r296, 8;
	selp.f32 	%f508, %f449, %f450, %p153;
	setp.lt.u32 	%p154, %r296, 4;
	and.b32  	%r297, %r295, 13;
	setp.eq.s32 	%p155, %r297, 12;
	selp.f32 	%f509, %f449, %f507, %p155;
	selp.f32 	%f510, %f450, %f509, %p154;
	and.b16  	%rs72, %rs71, 1;
	setp.eq.b16 	%p156, %rs72, 1;
	neg.f32 	%f511, %f508;
	selp.f32 	%f512, %f511, %f508, %p156;
	and.b32  	%r298, %r295, 2;
	setp.eq.s32 	%p157, %r298, 0;
	neg.f32 	%f513, %f510;
	selp.f32 	%f514, %f510, %f513, %p157;
	add.f32 	%f515, %f512, %f514;
	ld.const.u8 	%rs73, [%rd87+1];
	cvt.u32.u16 	%r299, %rs73;
	and.b32  	%r300, %r299, 15;
	setp.lt.u32 	%p158, %r300, 8;
	selp.f32 	%f516, %f475, %f450, %p158;
	setp.lt.u32 	%p159, %r300, 4;
	and.b32  	%r301, %r299, 13;
	setp.eq.s32 	%p160, %r301, 12;
	selp.f32 	%f517, %f475, %f507, %p160;
	selp.f32 	%f518, %f450, %f517, %p159;
	and.b16  	%rs74, %rs73, 1;
	setp.eq.b16 	%p161, %rs74, 1;
	neg.f32 	%f519, %f516;
	selp.f32 	%f520, %f519, %f516, %p161;
	and.b32  	%r302, %r299, 2;
	setp.eq.s32 	%p162, %r302, 0;
	neg.f32 	%f521, %f518;
	selp.f32 	%f522, %f518, %f521, %p162;
	add.f32 	%f523, %f520, %f522;
	sub.f32 	%f524, %f523, %f515;
	fma.rn.f32 	%f525, %f456, %f524, %f515;
	ld.const.u8 	%rs75, [%rd89+1];
	cvt.u32.u16 	%r303, %rs75;
	and.b32  	%r304, %r303, 15;
	setp.lt.u32 	%p163, %r304, 8;
	selp.f32 	%f526, %f449, %f486, %p163;
	setp.lt.u32 	%p164, %r304, 4;
	and.b32  	%r305, %r303, 13;
	setp.eq.s32 	%p165, %r305, 12;
	selp.f32 	%f527, %f449, %f507, %p165;
	selp.f32 	%f528, %f486, %f527, %p164;
	and.b16  	%rs76, %rs75, 1;
	setp.eq.b16 	%p166, %rs76, 1;
	neg.f32 	%f529, %f526;
	selp.f32 	%f530, %f529, %f526, %p166;
	and.b32  	%r306, %r303, 2;
	setp.eq.s32 	%p167, %r306, 0;
	neg.f32 	%f531, %f528;
	selp.f32 	%f532, %f528, %f531, %p167;
	add.f32 	%f533, %f530, %f532;
	ld.const.u8 	%rs77, [%rd91+1];
	cvt.u32.u16 	%r307, %rs77;
	and.b32  	%r308, %r307, 15;
	setp.lt.u32 	%p168, %r308, 8;
	selp.f32 	%f534, %f475, %f486, %p168;
	setp.lt.u32 	%p169, %r308, 4;
	and.b32  	%r309, %r307, 13;
	setp.eq.s32 	%p170, %r309, 12;
	selp.f32 	%f535, %f475, %f507, %p170;
	selp.f32 	%f536, %f486, %f535, %p169;
	and.b16  	%rs78, %rs77, 1;
	setp.eq.b16 	%p171, %rs78, 1;
	neg.f32 	%f537, %f534;
	selp.f32 	%f538, %f537, %f534, %p171;
	and.b32  	%r310, %r307, 2;
	setp.eq.s32 	%p172, %r310, 0;
	neg.f32 	%f539, %f536;
	selp.f32 	%f540, %f536, %f539, %p172;
	add.f32 	%f541, %f538, %f540;
	sub.f32 	%f542, %f541, %f533;
	fma.rn.f32 	%f543, %f456, %f542, %f533;
	sub.f32 	%f544, %f543, %f525;
	fma.rn.f32 	%f545, %f461, %f544, %f525;
	sub.f32 	%f546, %f545, %f506;
	fma.rn.f32 	%f547, %f466, %f546, %f506;
	fma.rn.f32 	%f806, %f804, %f547, %f806;
	add.f32 	%f807, %f804, %f807;
	mul.f32 	%f804, %f548, %f804;
	mul.f32 	%f803, %f549, %f803;
	add.s32 	%r456, %r456, 1;
	setp.ne.s32 	%p173, %r456, 0;
	@%p173 bra 	$L__BB0_5;
$L__BB0_6:
	div.rn.f32 	%f65, %f806, %f807;
	bra.uni 	$L__BB0_21;
$L__BB0_7:
	ld.const.u32 	%r7, [d_params+20];
	ld.const.f32 	%f17, [d_params+4];
	setp.lt.s32 	%p6, %r7, 1;
	mov.f32 	%f812, 0f00000000;
	mov.f32 	%f813, %f812;
	@%p6 bra 	$L__BB0_10;
	neg.s32 	%r457, %r7;
	mov.f32 	%f809, 0f3F800000;
	mov.f32 	%f813, 0f00000000;
	ld.const.f32 	%f101, [d_params];
	mov.u64 	%rd33, d_perm;
	ld.const.f32 	%f210, [d_params+8];
	mov.f32 	%f810, %f809;
	mov.f32 	%f812, %f813;
$L__BB0_9:
	add.f32 	%f100, %f1, 0f41880000;
	mul.f32 	%f102, %f100, %f101;
	mul.f32 	%f103, %f102, %f809;
	add.f32 	%f104, %f2, 0f41F80000;
	mul.f32 	%f105, %f104, %f101;
	mul.f32 	%f106, %f105, %f809;
	mul.f32 	%f107, %f3, %f809;
	cvt.rmi.f32.f32 	%f108, %f103;
	cvt.rzi.s32.f32 	%r111, %f108;
	and.b32  	%r112, %r111, 255;
	cvt.rmi.f32.f32 	%f109, %f106;
	cvt.rzi.s32.f32 	%r113, %f109;
	and.b32  	%r114, %r113, 255;
	cvt.rmi.f32.f32 	%f110, %f107;
	cvt.rzi.s32.f32 	%r115, %f110;
	and.b32  	%r116, %r115, 255;
	sub.f32 	%f111, %f103, %f108;
	sub.f32 	%f112, %f106, %f109;
	sub.f32 	%f113, %f107, %f110;
	mul.f32 	%f114, %f111, %f111;
	mul.f32 	%f115, %f111, %f114;
	fma.rn.f32 	%f116, %f111, 0f40C00000, 0fC1700000;
	fma.rn.f32 	%f117, %f111, %f116, 0f41200000;
	mul.f32 	%f118, %f115, %f117;
	mul.f32 	%f119, %f112, %f112;
	mul.f32 	%f120, %f112, %f119;
	fma.rn.f32 	%f121, %f112, 0f40C00000, 0fC1700000;
	fma.rn.f32 	%f122, %f112, %f121, 0f41200000;
	mul.f32 	%f123, %f120, %f122;
	mul.f32 	%f124, %f113, %f113;
	mul.f32 	%f125, %f113, %f124;
	fma.rn.f32 	%f126, %f113, 0f40C00000, 0fC1700000;
	fma.rn.f32 	%f127, %f113, %f126, 0f41200000;
	mul.f32 	%f128, %f125, %f127;
	cvt.u64.u32 	%rd32, %r112;
	add.s64 	%rd34, %rd33, %rd32;
	ld.const.u8 	%r117, [%rd34];
	add.s32 	%r118, %r114, %r117;
	cvt.u64.u32 	%rd35, %r118;
	add.s64 	%rd36, %rd33, %rd35;
	ld.const.u8 	%r119, [%rd36];
	add.s32 	%r120, %r116, %r119;
	ld.const.u8 	%r121, [%rd36+1];
	add.s32 	%r122, %r116, %r121;
	ld.const.u8 	%r123, [%rd34+1];
	add.s32 	%r124, %r114, %r123;
	cvt.u64.u32 	%rd37, %r124;
	add.s64 	%rd38, %rd33, %rd37;
	ld.const.u8 	%r125, [%rd38];
	add.s32 	%r126, %r116, %r125;
	ld.const.u8 	%r127, [%rd38+1];
	add.s32 	%r128, %r116, %r127;
	cvt.u64.u32 	%rd39, %r120;
	add.s64 	%rd40, %rd33, %rd39;
	ld.const.u8 	%rs15, [%rd40];
	cvt.u32.u16 	%r129, %rs15;
	and.b32  	%r130, %r129, 15;
	setp.lt.u32 	%p7, %r130, 8;
	selp.f32 	%f129, %f111, %f112, %p7;
	setp.lt.u32 	%p8, %r130, 4;
	and.b32  	%r131, %r129, 13;
	setp.eq.s32 	%p9, %r131, 12;
	selp.f32 	%f130, %f111, %f113, %p9;
	selp.f32 	%f131, %f112, %f130, %p8;
	and.b16  	%rs16, %rs15, 1;
	setp.eq.b16 	%p10, %rs16, 1;
	neg.f32 	%f132, %f129;
	selp.f32 	%f133, %f132, %f129, %p10;
	and.b32  	%r132, %r129, 2;
	setp.eq.s32 	%p11, %r132, 0;
	neg.f32 	%f134, %f131;
	selp.f32 	%f135, %f131, %f134, %p11;
	add.f32 	%f136, %f133, %f135;
	cvt.u64.u32 	%rd41, %r126;
	add.s64 	%rd42, %rd33, %rd41;
	ld.const.u8 	%rs17, [%rd42];
	cvt.u32.u16 	%r133, %rs17;
	add.f32 	%f137, %f111, 0fBF800000;
	and.b32  	%r134, %r133, 15;
	setp.lt.u32 	%p12, %r134, 8;
	selp.f32 	%f138, %f137, %f112, %p12;
	setp.lt.u32 	%p13, %r134, 4;
	and.b32  	%r135, %r133, 13;
	setp.eq.s32 	%p14, %r135, 12;
	selp.f32 	%f139, %f137, %f113, %p14;
	selp.f32 	%f140, %f112, %f139, %p13;
	and.b16  	%rs18, %rs17, 1;
	setp.eq.b16 	%p15, %rs18, 1;
	neg.f32 	%f141, %f138;
	selp.f32 	%f142, %f141, %f138, %p15;
	and.b32  	%r136, %r133, 2;
	setp.eq.s32 	%p16, %r136, 0;
	neg.f32 	%f143, %f140;
	selp.f32 	%f144, %f140, %f143, %p16;
	add.f32 	%f145, %f142, %f144;
	sub.f32 	%f146, %f145, %f136;
	fma.rn.f32 	%f147, %f118, %f146, %f136;
	cvt.u64.u32 	%rd43, %r122;
	add.s64 	%rd44, %rd33, %rd43;
	ld.const.u8 	%rs19, [%rd44];
	cvt.u32.u16 	%r137, %rs19;
	add.f32 	%f148, %f112, 0fBF800000;
	and.b32  	%r138, %r137, 15;
	setp.lt.u32 	%p17, %r138, 8;
	selp.f32 	%f149, %f111, %f148, %p17;
	setp.lt.u32 	%p18, %r138, 4;
	and.b32  	%r139, %r137, 13;
	setp.eq.s32 	%p19, %r139, 12;
	selp.f32 	%f150, %f111, %f113, %p19;
	selp.f32 	%f151, %f148, %f150, %p18;
	and.b16  	%rs20, %rs19, 1;
	setp.eq.b16 	%p20, %rs20, 1;
	neg.f32 	%f152, %f149;
	selp.f32 	%f153, %f152, %f149, %p20;
	and.b32  	%r140, %r137, 2;
	setp.eq.s32 	%p21, %r140, 0;
	neg.f32 	%f154, %f151;
	selp.f32 	%f155, %f151, %f154, %p21;
	add.f32 	%f156, %f153, %f155;
	cvt.u64.u32 	%rd45, %r128;
	add.s64 	%rd46, %rd33, %rd45;
	ld.const.u8 	%rs21, [%rd46];
	cvt.u32.u16 	%r141, %rs21;
	and.b32  	%r142, %r141, 15;
	setp.lt.u32 	%p22, %r142, 8;
	selp.f32 	%f157, %f137, %f148, %p22;
	setp.lt.u32 	%p23, %r142, 4;
	and.b32  	%r143, %r141, 13;
	setp.eq.s32 	%p24, %r143, 12;
	selp.f32 	%f158, %f137, %f113, %p24;
	selp.f32 	%f159, %f148, %f158, %p23;
	and.b16  	%rs22, %rs21, 1;
	setp.eq.b16 	%p25, %rs22, 1;
	neg.f32 	%f160, %f157;
	selp.f32 	%f161, %f160, %f157, %p25;
	and.b32  	%r144, %r141, 2;
	setp.eq.s32 	%p26, %r144, 0;
	neg.f32 	%f162, %f159;
	selp.f32 	%f163, %f159, %f162, %p26;
	add.f32 	%f164, %f161, %f163;
	sub.f32 	%f165, %f164, %f156;
	fma.rn.f32 	%f166, %f118, %f165, %f156;
	sub.f32 	%f167, %f166, %f147;
	fma.rn.f32 	%f168, %f123, %f167, %f147;
	ld.const.u8 	%rs23, [%rd40+1];
	cvt.u32.u16 	%r145, %rs23;
	add.f32 	%f169, %f113, 0fBF800000;
	and.b32  	%r146, %r145, 15;
	setp.lt.u32 	%p27, %r146, 8;
	selp.f32 	%f170, %f111, %f112, %p27;
	setp.lt.u32 	%p28, %r146, 4;
	and.b32  	%r147, %r145, 13;
	setp.eq.s32 	%p29, %r147, 12;
	selp.f32 	%f171, %f111, %f169, %p29;
	selp.f32 	%f172, %f112, %f171, %p28;
	and.b16  	%rs24, %rs23, 1;
	setp.eq.b16 	%p30, %rs24, 1;
	neg.f32 	%f173, %f170;
	selp.f32 	%f174, %f173, %f170, %p30;
	and.b32  	%r148, %r145, 2;
	setp.eq.s32 	%p31, %r148, 0;
	neg.f32 	%f175, %f172;
	selp.f32 	%f176, %f172, %f175, %p31;
	add.f32 	%f177, %f174, %f176;
	ld.const.u8 	%rs25, [%rd42+1];
	cvt.u32.u16 	%r149, %rs25;
	and.b32  	%r150, %r149, 15;
	setp.lt.u32 	%p32, %r150, 8;
	selp.f32 	%f178, %f137, %f112, %p32;
	setp.lt.u32 	%p33, %r150, 4;
	and.b32  	%r151, %r149, 13;
	setp.eq.s32 	%p34, %r151, 12;
	selp.f32 	%f179, %f137, %f169, %p34;
	selp.f32 	%f180, %f112, %f179, %p33;
	and.b16  	%rs26, %rs25, 1;
	setp.eq.b16 	%p35, %rs26, 1;
	neg.f32 	%f181, %f178;
	selp.f32 	%f182, %f181, %f178, %p35;
	and.b32  	%r152, %r149, 2;
	setp.eq.s32 	%p36, %r152, 0;
	neg.f32 	%f183, %f180;
	selp.f32 	%f184, %f180, %f183, %p36;
	add.f32 	%f185, %f182, %f184;
	sub.f32 	%f186, %f185, %f177;
	fma.rn.f32 	%f187, %f118, %f186, %f177;
	ld.const.u8 	%rs27, [%rd44+1];
	cvt.u32.u16 	%r153, %rs27;
	and.b32  	%r154, %r153, 15;
	setp.lt.u32 	%p37, %r154, 8;
	selp.f32 	%f188, %f111, %f148, %p37;
	setp.lt.u32 	%p38, %r154, 4;
	and.b32  	%r155, %r153, 13;
	setp.eq.s32 	%p39, %r155, 12;
	selp.f32 	%f189, %f111, %f169, %p39;
	selp.f32 	%f190, %f148, %f189, %p38;
	and.b16  	%rs28, %rs27, 1;
	setp.eq.b16 	%p40, %rs28, 1;
	neg.f32 	%f191, %f188;
	selp.f32 	%f192, %f191, %f188, %p40;
	and.b32  	%r156, %r153, 2;
	setp.eq.s32 	%p41, %r156, 0;
	neg.f32 	%f193, %f190;
	selp.f32 	%f194, %f190, %f193, %p41;
	add.f32 	%f195, %f192, %f194;
	ld.const.u8 	%rs29, [%rd46+1];
	cvt.u32.u16 	%r157, %rs29;
	and.b32  	%r158, %r157, 15;
	setp.lt.u32 	%p42, %r158, 8;
	selp.f32 	%f196, %f137, %f148, %p42;
	setp.lt.u32 	%p43, %r158, 4;
	and.b32  	%r159, %r157, 13;
	setp.eq.s32 	%p44, %r159, 12;
	selp.f32 	%f197, %f137, %f169, %p44;
	selp.f32 	%f198, %f148, %f197, %p43;
	and.b16  	%rs30, %rs29, 1;
	setp.eq.b16 	%p45, %rs30, 1;
	neg.f32 	%f199, %f196;
	selp.f32 	%f200, %f199, %f196, %p45;
	and.b32  	%r160, %r157, 2;
	setp.eq.s32 	%p46, %r160, 0;
	neg.f32 	%f201, %f198;
	selp.f32 	%f202, %f198, %f201, %p46;
	add.f32 	%f203, %f200, %f202;
	sub.f32 	%f204, %f203, %f195;
	fma.rn.f32 	%f205, %f118, %f204, %f195;
	sub.f32 	%f206, %f205, %f187;
	fma.rn.f32 	%f207, %f123, %f206, %f187;
	sub.f32 	%f208, %f207, %f168;
	fma.rn.f32 	%f209, %f128, %f208, %f168;
	fma.rn.f32 	%f812, %f810, %f209, %f812;
	add.f32 	%f813, %f810, %f813;
	mul.f32 	%f810, %f210, %f810;
	mul.f32 	%f809, %f17, %f809;
	add.s32 	%r457, %r457, 1;
	setp.ne.s32 	%p47, %r457, 0;
	@%p47 bra 	$L__BB0_9;
$L__BB0_10:
	setp.lt.s32 	%p48, %r7, 1;
	div.rn.f32 	%f28, %f812, %f813;
	mov.f32 	%f818, 0f00000000;
	mov.f32 	%f819, %f818;
	@%p48 bra 	$L__BB0_13;
	neg.s32 	%r458, %r7;
	mov.f32 	%f815, 0f3F800000;
	mov.f32 	%f819, 0f00000000;
	ld.const.f32 	%f215, [d_params];
	mov.u64 	%rd48, d_perm;
	ld.const.f32 	%f324, [d_params+8];
	mov.f32 	%f816, %f815;
	mov.f32 	%f818, %f819;
$L__BB0_12:
	add.f32 	%f214, %f1, 0f423C0000;
	mul.f32 	%f216, %f214, %f215;
	mul.f32 	%f217, %f216, %f815;
	add.f32 	%f218, %f2, 0f41300000;
	mul.f32 	%f219, %f218, %f215;
	mul.f32 	%f220, %f219, %f815;
	mul.f32 	%f221, %f3, %f815;
	cvt.rmi.f32.f32 	%f222, %f217;
	cvt.rzi.s32.f32 	%r161, %f222;
	and.b32  	%r162, %r161, 255;
	cvt.rmi.f32.f32 	%f223, %f220;
	cvt.rzi.s32.f32 	%r163, %f223;
	and.b32  	%r164, %r163, 255;
	cvt.rmi.f32.f32 	%f224, %f221;
	cvt.rzi.s32.f32 	%r165, %f224;
	and.b32  	%r166, %r165, 255;
	sub.f32 	%f225, %f217, %f222;
	sub.f32 	%f226, %f220, %f223;
	sub.f32 	%f227, %f221, %f224;
	mul.f32 	%f228, %f225, %f225;
	mul.f32 	%f229, %f225, %f228;
	fma.rn.f32 	%f230, %f225, 0f40C00000, 0fC1700000;
	fma.rn.f32 	%f231, %f225, %f230, 0f41200000;
	mul.f32 	%f232, %f229, %f231;
	mul.f32 	%f233, %f226, %f226;
	mul.f32 	%f234, %f226, %f233;
	fma.rn.f32 	%f235, %f226, 0f40C00000, 0fC1700000;
	fma.rn.f32 	%f236, %f226, %f235, 0f41200000;
	mul.f32 	%f237, %f234, %f236;
	mul.f32 	%f238, %f227, %f227;
	mul.f32 	%f239, %f227, %f238;
	fma.rn.f32 	%f240, %f227, 0f40C00000, 0fC1700000;
	fma.rn.f32 	%f241, %f227, %f240, 0f41200000;
	mul.f32 	%f242, %f239, %f241;
	cvt.u64.u32 	%rd47, %r162;
	add.s64 	%rd49, %rd48, %rd47;
	ld.const.u8 	%r167, [%rd49];
	add.s32 	%r168, %r164, %r167;
	cvt.u64.u32 	%rd50, %r168;
	add.s64 	%rd51, %rd48, %rd50;
	ld.const.u8 	%r169, [%rd51];
	add.s32 	%r170, %r166, %r169;
	ld.const.u8 	%r171, [%rd51+1];
	add.s32 	%r172, %r166, %r171;
	ld.const.u8 	%r173, [%rd49+1];
	add.s32 	%r174, %r164, %r173;
	cvt.u64.u32 	%rd52, %r174;
	add.s64 	%rd53, %rd48, %rd52;
	ld.const.u8 	%r175, [%rd53];
	add.s32 	%r176, %r166, %r175;
	ld.const.u8 	%r177, [%rd53+1];
	add.s32 	%r178, %r166, %r177;
	cvt.u64.u32 	%rd54, %r170;
	add.s64 	%rd55, %rd48, %rd54;
	ld.const.u8 	%rs31, [%rd55];
	cvt.u32.u16 	%r179, %rs31;
	and.b32  	%r180, %r179, 15;
	setp.lt.u32 	%p49, %r180, 8;
	selp.f32 	%f243, %f225, %f226, %p49;
	setp.lt.u32 	%p50, %r180, 4;
	and.b32  	%r181, %r179, 13;
	setp.eq.s32 	%p51, %r181, 12;
	selp.f32 	%f244, %f225, %f227, %p51;
	selp.f32 	%f245, %f226, %f244, %p50;
	and.b16  	%rs32, %rs31, 1;
	setp.eq.b16 	%p52, %rs32, 1;
	neg.f32 	%f246, %f243;
	selp.f32 	%f247, %f246, %f243, %p52;
	and.b32  	%r182, %r179, 2;
	setp.eq.s32 	%p53, %r182, 0;
	neg.f32 	%f248, %f245;
	selp.f32 	%f249, %f245, %f248, %p53;
	add.f32 	%f250, %f247, %f249;
	cvt.u64.u32 	%rd56, %r176;
	add.s64 	%rd57, %rd48, %rd56;
	ld.const.u8 	%rs33, [%rd57];
	cvt.u32.u16 	%r183, %rs33;
	add.f32 	%f251, %f225, 0fBF800000;
	and.b32  	%r184, %r183, 15;
	setp.lt.u32 	%p54, %r184, 8;
	selp.f32 	%f252, %f251, %f226, %p54;
	setp.lt.u32 	%p55, %r184, 4;
	and.b32  	%r185, %r183, 13;
	setp.eq.s32 	%p56, %r185, 12;
	selp.f32 	%f253, %f251, %f227, %p56;
	selp.f32 	%f254, %f226, %f253, %p55;
	and.b16  	%rs34, %rs33, 1;
	setp.eq.b16 	%p57, %rs34, 1;
	neg.f32 	%f255, %f252;
	selp.f32 	%f256, %f255, %f252, %p57;
	and.b32  	%r186, %r183, 2;
	setp.eq.s32 	%p58, %r186, 0;
	neg.f32 	%f257, %f254;
	selp.f32 	%f258, %f254, %f257, %p58;
	add.f32 	%f259, %f256, %f258;
	sub.f32 	%f260, %f259, %f250;
	fma.rn.f32 	%f261, %f232, %f260, %f250;
	cvt.u64.u32 	%rd58, %r172;
	add.s64 	%rd59, %rd48, %rd58;
	ld.const.u8 	%rs35, [%rd59];
	cvt.u32.u16 	%r187, %rs35;
	add.f32 	%f262, %f226, 0fBF800000;
	and.b32  	%r188, %r187, 15;
	setp.lt.u32 	%p59, %r188, 8;
	selp.f32 	%f263, %f225, %f262, %p59;
	setp.lt.u32 	%p60, %r188, 4;
	and.b32  	%r189, %r187, 13;
	setp.eq.s32 	%p61, %r189, 12;
	selp.f32 	%f264, %f225, %f227, %p61;
	selp.f32 	%f265, %f262, %f264, %p60;
	and.b16  	%rs36, %rs35, 1;
	setp.eq.b16 	%p62, %rs36, 1;
	neg.f32 	%f266, %f263;
	selp.f32 	%f267, %f266, %f263, %p62;
	and.b32  	%r190, %r187, 2;
	setp.eq.s32 	%p63, %r190, 0;
	neg.f32 	%f268, %f265;
	selp.f32 	%f269, %f265, %f268, %p63;
	add.f32 	%f270, %f267, %f269;
	cvt.u64.u32 	%rd60, %r178;
	add.s64 	%rd61, %rd48, %rd60;
	ld.const.u8 	%rs37, [%rd61];
	cvt.u32.u16 	%r191, %rs37;
	and.b32  	%r192, %r191, 15;
	setp.lt.u32 	%p64, %r192, 8;
	selp.f32 	%f271, %f251, %f262, %p64;
	setp.lt.u32 	%p65, %r192, 4;
	and.b32  	%r193, %r191, 13;
	setp.eq.s32 	%p66, %r193, 12;
	selp.f32 	%f272, %f251, %f227, %p66;
	selp.f32 	%f273, %f262, %f272, %p65;
	and.b16  	%rs38, %rs37, 1;
	setp.eq.b16 	%p67, %rs38, 1;
	neg.f32 	%f274, %f271;
	selp.f32 	%f275, %f274, %f271, %p67;
	and.b32  	%r194, %r191, 2;
	setp.eq.s32 	%p68, %r194, 0;
	neg.f32 	%f276, %f273;
	selp.f32 	%f277, %f273, %f276, %p68;
	add.f32 	%f278, %f275, %f277;
	sub.f32 	%f279, %f278, %f270;
	fma.rn.f32 	%f280, %f232, %f279, %f270;
	sub.f32 	%f281, %f280, %f261;
	fma.rn.f32 	%f282, %f237, %f281, %f261;
	ld.const.u8 	%rs39, [%rd55+1];
	cvt.u32.u16 	%r195, %rs39;
	add.f32 	%f283, %f227, 0fBF800000;
	and.b32  	%r196, %r195, 15;
	setp.lt.u32 	%p69, %r196, 8;
	selp.f32 	%f284, %f225, %f226, %p69;
	setp.lt.u32 	%p70, %r196, 4;
	and.b32  	%r197, %r195, 13;
	setp.eq.s32 	%p71, %r197, 12;
	selp.f32 	%f285, %f225, %f283, %p71;
	selp.f32 	%f286, %f226, %f285, %p70;
	and.b16  	%rs40, %rs39, 1;
	setp.eq.b16 	%p72, %rs40, 1;
	neg.f32 	%f287, %f284;
	selp.f32 	%f288, %f287, %f284, %p72;
	and.b32  	%r198, %r195, 2;
	setp.eq.s32 	%p73, %r198, 0;
	neg.f32 	%f289, %f286;
	selp.f32 	%f290, %f286, %f289, %p73;
	add.f32 	%f291, %f288, %f290;
	ld.const.u8 	%rs41, [%rd57+1];
	cvt.u32.u16 	%r199, %rs41;
	and.b32  	%r200, %r199, 15;
	setp.lt.u32 	%p74, %r200, 8;
	selp.f32 	%f292, %f251, %f226, %p74;
	setp.lt.u32 	%p75, %r200, 4;
	and.b32  	%r201, %r199, 13;
	setp.eq.s32 	%p76, %r201, 12;
	selp.f32 	%f293, %f251, %f283, %p76;
	selp.f32 	%f294, %f226, %f293, %p75;
	and.b16  	%rs42, %rs41, 1;
	setp.eq.b16 	%p77, %rs42, 1;
	neg.f32 	%f295, %f292;
	selp.f32 	%f296, %f295, %f292, %p77;
	and.b32  	%r202, %r199, 2;
	setp.eq.s32 	%p78, %r202, 0;
	neg.f32 	%f297, %f294;
	selp.f32 	%f298, %f294, %f297, %p78;
	add.f32 	%f299, %f296, %f298;
	sub.f32 	%f300, %f299, %f291;
	fma.rn.f32 	%f301, %f232, %f300, %f291;
	ld.const.u8 	%rs43, [%rd59+1];
	cvt.u32.u16 	%r203, %rs43;
	and.b32  	%r204, %r203, 15;
	setp.lt.u32 	%p79, %r204, 8;
	selp.f32 	%f302, %f225, %f262, %p79;
	setp.lt.u32 	%p80, %r204, 4;
	and.b32  	%r205, %r203, 13;
	setp.eq.s32 	%p81, %r205, 12;
	selp.f32 	%f303, %f225, %f283, %p81;
	selp.f32 	%f304, %f262, %f303, %p80;
	and.b16  	%rs44, %rs43, 1;
	setp.eq.b16 	%p82, %rs44, 1;
	neg.f32 	%f305, %f302;
	selp.f32 	%f306, %f305, %f302, %p82;
	and.b32  	%r206, %r203, 2;
	setp.eq.s32 	%p83, %r206, 0;
	neg.f32 	%f307, %f304;
	selp.f32 	%f308, %f304, %f307, %p83;
	add.f32 	%f309, %f306, %f308;
	ld.const.u8 	%rs45, [%rd61+1];
	cvt.u32.u16 	%r207, %rs45;
	and.b32  	%r208, %r207, 15;
	setp.lt.u32 	%p84, %r208, 8;
	selp.f32 	%f310, %f251, %f262, %p84;
	setp.lt.u32 	%p85, %r208, 4;
	and.b32  	%r209, %r207, 13;
	setp.eq.s32 	%p86, %r209, 12;
	selp.f32 	%f311, %f251, %f283, %p86;
	selp.f32 	%f312, %f262, %f311, %p85;
	and.b16  	%rs46, %rs45, 1;
	setp.eq.b16 	%p87, %rs46, 1;
	neg.f32 	%f313, %f310;
	selp.f32 	%f314, %f313, %f310, %p87;
	and.b32  	%r210, %r207, 2;
	setp.eq.s32 	%p88, %r210, 0;
	neg.f32 	%f315, %f312;
	selp.f32 	%f316, %f312, %f315, %p88;
	add.f32 	%f317, %f314, %f316;
	sub.f32 	%f318, %f317, %f309;
	fma.rn.f32 	%f319, %f232, %f318, %f309;
	sub.f32 	%f320, %f319, %f301;
	fma.rn.f32 	%f321, %f237, %f320, %f301;
	sub.f32 	%f322, %f321, %f282;
	fma.rn.f32 	%f323, %f242, %f322, %f282;
	fma.rn.f32 	%f818, %f816, %f323, %f818;
	add.f32 	%f819, %f816, %f819;
	mul.f32 	%f816, %f324, %f816;
	mul.f32 	%f815, %f17, %f815;
	add.s32 	%r458, %r458, 1;
	setp.ne.s32 	%p89, %r458, 0;
	@%p89 bra 	$L__BB0_12;
$L__BB0_13:
	setp.lt.s32 	%p90, %r7, 1;
	div.rn.f32 	%f326, %f818, %f819;
	ld.const.f32 	%f327, [d_params+12];
	fma.rn.f32 	%f328, %f28, %f327, %f1;
	ld.const.f32 	%f329, [d_params];
	mul.f32 	%f39, %f329, %f328;
	fma.rn.f32 	%f330, %f326, %f327, %f2;
	mul.f32 	%f40, %f329, %f330;
	mov.f32 	%f824, 0f00000000;
	mov.f32 	%f825, %f824;
	@%p90 bra 	$L__BB0_16;
	neg.s32 	%r459, %r7;
	mov.f32 	%f821, 0f3F800000;
	mov.f32 	%f825, 0f00000000;
	mov.u64 	%rd63, d_perm;
	ld.const.f32 	%f438, [d_params+8];
	mov.f32 	%f822, %f821;
	mov.f32 	%f824, %f825;
$L__BB0_15:
	mul.f32 	%f333, %f39, %f821;
	mul.f32 	%f334, %f40, %f821;
	mul.f32 	%f335, %f3, %f821;
	cvt.rmi.f32.f32 	%f336, %f333;
	cvt.rzi.s32.f32 	%r211, %f336;
	and.b32  	%r212, %r211, 255;
	cvt.rmi.f32.f32 	%f337, %f334;
	cvt.rzi.s32.f32 	%r213, %f337;
	and.b32  	%r214, %r213, 255;
	cvt.rmi.f32.f32 	%f338, %f335;
	cvt.rzi.s32.f32 	%r215, %f338;
	and.b32  	%r216, %r215, 255;
	sub.f32 	%f339, %f333, %f336;
	sub.f32 	%f340, %f334, %f337;
	sub.f32 	%f341, %f335, %f338;
	mul.f32 	%f342, %f339, %f339;
	mul.f32 	%f343, %f339, %f342;
	fma.rn.f32 	%f344, %f339, 0f40C00000, 0fC1700000;
	fma.rn.f32 	%f345, %f339, %f344, 0f41200000;
	mul.f32 	%f346, %f343, %f345;
	mul.f32 	%f347, %f340, %f340;
	mul.f32 	%f348, %f340, %f347;
	fma.rn.f32 	%f349, %f340, 0f40C00000, 0fC1700000;
	fma.rn.f32 	%f350, %f340, %f349, 0f41200000;
	mul.f32 	%f351, %f348, %f350;
	mul.f32 	%f352, %f341, %f341;
	mul.f32 	%f353, %f341, %f352;
	fma.rn.f32 	%f354, %f341, 0f40C00000, 0fC1700000;
	fma.rn.f32 	%f355, %f341, %f354, 0f41200000;
	mul.f32 	%f356, %f353, %f355;
	cvt.u64.u32 	%rd62, %r212;
	add.s64 	%rd64, %rd63, %rd62;
	ld.const.u8 	%r217, [%rd64];
	add.s32 	%r218, %r214, %r217;
	cvt.u64.u32 	%rd65, %r218;
	add.s64 	%rd66, %rd63, %rd65;
	ld.const.u8 	%r219, [%rd66];
	add.s32 	%r220, %r216, %r219;
	ld.const.u8 	%r221, [%rd66+1];
	add.s32 	%r222, %r216, %r221;
	ld.const.u8 	%r223, [%rd64+1];
	add.s32 	%r224, %r214, %r223;
	cvt.u64.u32 	%rd67, %r224;
	add.s64 	%rd68, %rd63, %rd67;
	ld.const.u8 	%r225, [%rd68];
	add.s32 	%r226, %r216, %r225;
	ld.const.u8 	%r227, [%rd68+1];
	add.s32 	%r228, %r216, %r227;
	cvt.u64.u32 	%rd69, %r220;
	add.s64 	%rd70, %rd63, %rd69;
	ld.const.u8 	%rs47, [%rd70];
	cvt.u32.u16 	%r229, %rs47;
	and.b32  	%r230, %r229, 15;
	setp.lt.u32 	%p91, %r230, 8;
	selp.f32 	%f357, %f339, %f340, %p91;
	setp.lt.u32 	%p92, %r230, 4;
	and.b32  	%r231, %r229, 13;
	setp.eq.s32 	%p93, %r231, 12;
	selp.f32 	%f358, %f339, %f341, %p93;
	selp.f32 	%f359, %f340, %f358, %p92;
	and.b16  	%rs48, %rs47, 1;
	setp.eq.b16 	%p94, %rs48, 1;
	neg.f32 	%f360, %f357;
	selp.f32 	%f361, %f360, %f357, %p94;
	and.b32  	%r232, %r229, 2;
	setp.eq.s32 	%p95, %r232, 0;
	neg.f32 	%f362, %f359;
	selp.f32 	%f363, %f359, %f362, %p95;
	add.f32 	%f364, %f361, %f363;
	cvt.u64.u32 	%rd71, %r226;
	add.s64 	%rd72, %rd63, %rd71;
	ld.const.u8 	%rs49, [%rd72];
	cvt.u32.u16 	%r233, %rs49;
	add.f32 	%f365, %f339, 0fBF800000;
	and.b32  	%r234, %r233, 15;
	setp.lt.u32 	%p96, %r234, 8;
	selp.f32 	%f366, %f365, %f340, %p96;
	setp.lt.u32 	%p97, %r234, 4;
	and.b32  	%r235, %r233, 13;
	setp.eq.s32 	%p98, %r235, 12;
	selp.f32 	%f367, %f365, %f341, %p98;
	selp.f32 	%f368, %f340, %f367, %p97;
	and.b16  	%rs50, %rs49, 1;
	setp.eq.b16 	%p99, %rs50, 1;
	neg.f32 	%f369, %f366;
	selp.f32 	%f370, %f369, %f366, %p99;
	and.b32  	%r236, %r233, 2;
	setp.eq.s32 	%p100, %r236, 0;
	neg.f32 	%f371, %f368;
	selp.f32 	%f372, %f368, %f371, %p100;
	add.f32 	%f373, %f370, %f372;
	sub.f32 	%f374, %f373, %f364;
	fma.rn.f32 	%f375, %f346, %f374, %f364;
	cvt.u64.u32 	%rd73, %r222;
	add.s64 	%rd74, %rd63, %rd73;
	ld.const.u8 	%rs51, [%rd74];
	cvt.u32.u16 	%r237, %rs51;
	add.f32 	%f376, %f340, 0fBF800000;
	and.b32  	%r238, %r237, 15;
	setp.lt.u32 	%p101, %r238, 8;
	selp.f32 	%f377, %f339, %f376, %p101;
	setp.lt.u32 	%p102, %r238, 4;
	and.b32  	%r239, %r237, 13;
	setp.eq.s32 	%p103, %r239, 12;
	selp.f32 	%f378, %f339, %f341, %p103;
	selp.f32 	%f379, %f376, %f378, %p102;
	and.b16  	%rs52, %rs51, 1;
	setp.eq.b16 	%p104, %rs52, 1;
	neg.f32 	%f380, %f377;
	selp.f32 	%f381, %f380, %f377, %p104;
	and.b32  	%r240, %r237, 2;
	setp.eq.s32 	%p105, %r240, 0;
	neg.f32 	%f382, %f379;
	selp.f32 	%f383, %f379, %f382, %p105;
	add.f32 	%f384, %f381, %f383;
	cvt.u64.u32 	%rd75, %r228;
	add.s64 	%rd76, %rd63, %rd75;
	ld.const.u8 	%rs53, [%rd76];
	cvt.u32.u16 	%r241, %rs53;
	and.b32  	%r242, %r241, 15;
	setp.lt.u32 	%p106, %r242, 8;
	selp.f32 	%f385, %f365, %f376, %p106;
	setp.lt.u32 	%p107, %r242, 4;
	and.b32  	%r243, %r241, 13;
	setp.eq.s32 	%p108, %r243, 12;
	selp.f32 	%f386, %f365, %f341, %p108;
	selp.f32 	%f387, %f376, %f386, %p107;
	and.b16  	%rs54, %rs53, 1;
	setp.eq.b16 	%p109, %rs54, 1;
	neg.f32 	%f388, %f385;
	selp.f32 	%f389, %f388, %f385, %p109;
	and.b32  	%r244, %r241, 2;
	setp.eq.s32 	%p110, %r244, 0;
	neg.f32 	%f390, %f387;
	selp.f32 	%f391, %f387, %f390, %p110;
	add.f32 	%f392, %f389, %f391;
	sub.f32 	%f393, %f392, %f384;
	fma.rn.f32 	%f394, %f346, %f393, %f384;
	sub.f32 	%f395, %f394, %f375;
	fma.rn.f32 	%f396, %f351, %f395, %f375;
	ld.const.u8 	%rs55, [%rd70+1];
	cvt.u32.u16 	%r245, %rs55;
	add.f32 	%f397, %f341, 0fBF800000;
	and.b32  	%r246, %r245, 15;
	setp.lt.u32 	%p111, %r246, 8;
	selp.f32 	%f398, %f339, %f340, %p111;
	setp.lt.u32 	%p112, %r246, 4;
	and.b32  	%r247, %r245, 13;
	setp.eq.s32 	%p113, %r247, 12;
	selp.f32 	%f399, %f339, %f397, %p113;
	selp.f32 	%f400, %f340, %f399, %p112;
	and.b16  	%rs56, %rs55, 1;
	setp.eq.b16 	%p114, %rs56, 1;
	neg.f32 	%f401, %f398;
	selp.f32 	%f402, %f401, %f398, %p114;
	and.b32  	%r248, %r245, 2;
	setp.eq.s32 	%p115, %r248, 0;
	neg.f32 	%f403, %f400;
	selp.f32 	%f404, %f400, %f403, %p115;
	add.f32 	%f405, %f402, %f404;
	ld.const.u8 	%rs57, [%rd72+1];
	cvt.u32.u16 	%r249, %rs57;
	and.b32  	%r250, %r249, 15;
	setp.lt.u32 	%p116, %r250, 8;
	selp.f32 	%f406, %f365, %f340, %p116;
	setp.lt.u32 	%p117, %r250, 4;
	and.b32  	%r251, %r249, 13;
	setp.eq.s32 	%p118, %r251, 12;
	selp.f32 	%f407, %f365, %f397, %p118;
	selp.f32 	%f408, %f340, %f407, %p117;
	and.b16  	%rs58, %rs57, 1;
	setp.eq.b16 	%p119, %rs58, 1;
	neg.f32 	%f409, %f406;
	selp.f32 	%f410, %f409, %f406, %p119;
	and.b32  	%r252, %r249, 2;
	setp.eq.s32 	%p120, %r252, 0;
	neg.f32 	%f411, %f408;
	selp.f32 	%f412, %f408, %f411, %p120;
	add.f32 	%f413, %f410, %f412;
	sub.f32 	%f414, %f413, %f405;
	fma.rn.f32 	%f415, %f346, %f414, %f405;
	ld.const.u8 	%rs59, [%rd74+1];
	cvt.u32.u16 	%r253, %rs59;
	and.b32  	%r254, %r253, 15;
	setp.lt.u32 	%p121, %r254, 8;
	selp.f32 	%f416, %f339, %f376, %p121;
	setp.lt.u32 	%p122, %r254, 4;
	and.b32  	%r255, %r253, 13;
	setp.eq.s32 	%p123, %r255, 12;
	selp.f32 	%f417, %f339, %f397, %p123;
	selp.f32 	%f418, %f376, %f417, %p122;
	and.b16  	%rs60, %rs59, 1;
	setp.eq.b16 	%p124, %rs60, 1;
	neg.f32 	%f419, %f416;
	selp.f32 	%f420, %f419, %f416, %p124;
	and.b32  	%r256, %r253, 2;
	setp.eq.s32 	%p125, %r256, 0;
	neg.f32 	%f421, %f418;
	selp.f32 	%f422, %f418, %f421, %p125;
	add.f32 	%f423, %f420, %f422;
	ld.const.u8 	%rs61, [%rd76+1];
	cvt.u32.u16 	%r257, %rs61;
	and.b32  	%r258, %r257, 15;
	setp.lt.u32 	%p126, %r258, 8;
	selp.f32 	%f424, %f365, %f376, %p126;
	setp.lt.u32 	%p127, %r258, 4;
	and.b32  	%r259, %r257, 13;
	setp.eq.s32 	%p128, %r259, 12;
	selp.f32 	%f425, %f365, %f397, %p128;
	selp.f32 	%f426, %f376, %f425, %p127;
	and.b16  	%rs62, %rs61, 1;
	setp.eq.b16 	%p129, %rs62, 1;
	neg.f32 	%f427, %f424;
	selp.f32 	%f428, %f427, %f424, %p129;
	and.b32  	%r260, %r257, 2;
	setp.eq.s32 	%p130, %r260, 0;
	neg.f32 	%f429, %f426;
	selp.f32 	%f430, %f426, %f429, %p130;
	add.f32 	%f431, %f428, %f430;
	sub.f32 	%f432, %f431, %f423;
	fma.rn.f32 	%f433, %f346, %f432, %f423;
	sub.f32 	%f434, %f433, %f415;
	fma.rn.f32 	%f435, %f351, %f434, %f415;
	sub.f32 	%f436, %f435, %f396;
	fma.rn.f32 	%f437, %f356, %f436, %f396;
	fma.rn.f32 	%f824, %f822, %f437, %f824;
	add.f32 	%f825, %f822, %f825;
	mul.f32 	%f822, %f438, %f822;
	mul.f32 	%f821, %f17, %f821;
	add.s32 	%r459, %r459, 1;
	setp.ne.s32 	%p131, %r459, 0;
	@%p131 bra 	$L__BB0_15;
$L__BB0_16:
	div.rn.f32 	%f65, %f824, %f825;
	bra.uni 	$L__BB0_21;
$L__BB0_17:
	ld.const.u32 	%r17, [d_params+20];
	setp.lt.s32 	%p174, %r17, 1;
	mov.f32 	%f830, 0f00000000;
	mov.f32 	%f831, %f830;
	@%p174 bra 	$L__BB0_20;
	ld.const.f32 	%f553, [d_params];
	neg.s32 	%r460, %r17;
	mul.f32 	%f52, %f2, %f553;
	mul.f32 	%f53, %f1, %f553;
	mov.f32 	%f827, 0f3F800000;
	mov.f32 	%f831, 0f00000000;
	mov.u64 	%rd93, d_perm;
	ld.const.f32 	%f663, [d_params+8];
	ld.const.f32 	%f664, [d_params+4];
	mov.f32 	%f828, %f827;
	mov.f32 	%f830, %f831;
$L__BB0_19:
	mul.f32 	%f554, %f53, %f827;
	mul.f32 	%f555, %f52, %f827;
	mul.f32 	%f556, %f3, %f827;
	cvt.rmi.f32.f32 	%f557, %f554;
	cvt.rzi.s32.f32 	%r311, %f557;
	and.b32  	%r312, %r311, 255;
	cvt.rmi.f32.f32 	%f558, %f555;
	cvt.rzi.s32.f32 	%r313, %f558;
	and.b32  	%r314, %r313, 255;
	cvt.rmi.f32.f32 	%f559, %f556;
	cvt.rzi.s32.f32 	%r315, %f559;
	and.b32  	%r316, %r315, 255;
	sub.f32 	%f560, %f554, %f557;
	sub.f32 	%f561, %f555, %f558;
	sub.f32 	%f562, %f556, %f559;
	mul.f32 	%f563, %f560, %f560;
	mul.f32 	%f564, %f560, %f563;
	fma.rn.f32 	%f565, %f560, 0f40C00000, 0fC1700000;
	fma.rn.f32 	%f566, %f560, %f565, 0f41200000;
	mul.f32 	%f567, %f564, %f566;
	mul.f32 	%f568, %f561, %f561;
	mul.f32 	%f569, %f561, %f568;
	fma.rn.f32 	%f570, %f561, 0f40C00000, 0fC1700000;
	fma.rn.f32 	%f571, %f561, %f570, 0f41200000;
	mul.f32 	%f572, %f569, %f571;
	mul.f32 	%f573, %f562, %f562;
	mul.f32 	%f574, %f562, %f573;
	fma.rn.f32 	%f575, %f562, 0f40C00000, 0fC1700000;
	fma.rn.f32 	%f576, %f562, %f575, 0f41200000;
	mul.f32 	%f577, %f574, %f576;
	cvt.u64.u32 	%rd92, %r312;
	add.s64 	%rd94, %rd93, %rd92;
	ld.const.u8 	%r317, [%rd94];
	add.s32 	%r318, %r314, %r317;
	cvt.u64.u32 	%rd95, %r318;
	add.s64 	%rd96, %rd93, %rd95;
	ld.const.u8 	%r319, [%rd96];
	add.s32 	%r320, %r316, %r319;
	ld.const.u8 	%r321, [%rd96+1];
	add.s32 	%r322, %r316, %r321;
	ld.const.u8 	%r323, [%rd94+1];
	add.s32 	%r324, %r314, %r323;
	cvt.u64.u32 	%rd97, %r324;
	add.s64 	%rd98, %rd93, %rd97;
	ld.const.u8 	%r325, [%rd98];
	add.s32 	%r326, %r316, %r325;
	ld.const.u8 	%r327, [%rd98+1];
	add.s32 	%r328, %r316, %r327;
	cvt.u64.u32 	%rd99, %r320;
	add.s64 	%rd100, %rd93, %rd99;
	ld.const.u8 	%rs79, [%rd100];
	cvt.u32.u16 	%r329, %rs79;
	and.b32  	%r330, %r329, 15;
	setp.lt.u32 	%p175, %r330, 8;
	selp.f32 	%f578, %f560, %f561, %p175;
	setp.lt.u32 	%p176, %r330, 4;
	and.b32  	%r331, %r329, 13;
	setp.eq.s32 	%p177, %r331, 12;
	selp.f32 	%f579, %f560, %f562, %p177;
	selp.f32 	%f580, %f561, %f579, %p176;
	and.b16  	%rs80, %rs79, 1;
	setp.eq.b16 	%p178, %rs80, 1;
	neg.f32 	%f581, %f578;
	selp.f32 	%f582, %f581, %f578, %p178;
	and.b32  	%r332, %r329, 2;
	setp.eq.s32 	%p179, %r332, 0;
	neg.f32 	%f583, %f580;
	selp.f32 	%f584, %f580, %f583, %p179;
	add.f32 	%f585, %f582, %f584;
	cvt.u64.u32 	%rd101, %r326;
	add.s64 	%rd102, %rd93, %rd101;
	ld.const.u8 	%rs81, [%rd102];
	cvt.u32.u16 	%r333, %rs81;
	add.f32 	%f586, %f560, 0fBF800000;
	and.b32  	%r334, %r333, 15;
	setp.lt.u32 	%p180, %r334, 8;
	selp.f32 	%f587, %f586, %f561, %p180;
	setp.lt.u32 	%p181, %r334, 4;
	and.b32  	%r335, %r333, 13;
	setp.eq.s32 	%p182, %r335, 12;
	selp.f32 	%f588, %f586, %f562, %p182;
	selp.f32 	%f589, %f561, %f588, %p181;
	and.b16  	%rs82, %rs81, 1;
	setp.eq.b16 	%p183, %rs82, 1;
	neg.f32 	%f590, %f587;
	selp.f32 	%f591, %f590, %f587, %p183;
	and.b32  	%r336, %r333, 2;
	setp.eq.s32 	%p184, %r336, 0;
	neg.f32 	%f592, %f589;
	selp.f32 	%f593, %f589, %f592, %p184;
	add.f32 	%f594, %f591, %f593;
	sub.f32 	%f595, %f594, %f585;
	fma.rn.f32 	%f596, %f567, %f595, %f585;
	cvt.u64.u32 	%rd103, %r322;
	add.s64 	%rd104, %rd93, %rd103;
	ld.const.u8 	%rs83, [%rd104];
	cvt.u32.u16 	%r337, %rs83;
	add.f32 	%f597, %f561, 0fBF800000;
	and.b32  	%r338, %r337, 15;
	setp.lt.u32 	%p185, %r338, 8;
	selp.f32 	%f598, %f560, %f597, %p185;
	setp.lt.u32 	%p186, %r338, 4;
	and.b32  	%r339, %r337, 13;
	setp.eq.s32 	%p187, %r339, 12;
	selp.f32 	%f599, %f560, %f562, %p187;
	selp.f32 	%f600, %f597, %f599, %p186;
	and.b16  	%rs84, %rs83, 1;
	setp.eq.b16 	%p188, %rs84, 1;
	neg.f32 	%f601, %f598;
	selp.f32 	%f602, %f601, %f598, %p188;
	and.b32  	%r340, %r337, 2;
	setp.eq.s32 	%p189, %r340, 0;
	neg.f32 	%f603, %f600;
	selp.f32 	%f604, %f600, %f603, %p189;
	add.f32 	%f605, %f602, %f604;
	cvt.u64.u32 	%rd105, %r328;
	add.s64 	%rd106, %rd93, %rd105;
	ld.const.u8 	%rs85, [%rd106];
	cvt.u32.u16 	%r341, %rs85;
	and.b32  	%r342, %r341, 15;
	setp.lt.u32 	%p190, %r342, 8;
	selp.f32 	%f606, %f586, %f597, %p190;
	setp.lt.u32 	%p191, %r342, 4;
	and.b32  	%r343, %r341, 13;
	setp.eq.s32 	%p192, %r343, 12;
	selp.f32 	%f607, %f586, %f562, %p192;
	selp.f32 	%f608, %f597, %f607, %p191;
	and.b16  	%rs86, %rs85, 1;
	setp.eq.b16 	%p193, %rs86, 1;
	neg.f32 	%f609, %f606;
	selp.f32 	%f610, %f609, %f606, %p193;
	and.b32  	%r344, %r341, 2;
	setp.eq.s32 	%p194, %r344, 0;
	neg.f32 	%f611, %f608;
	selp.f32 	%f612, %f608, %f611, %p194;
	add.f32 	%f613, %f610, %f612;
	sub.f32 	%f614, %f613, %f605;
	fma.rn.f32 	%f615, %f567, %f614, %f605;
	sub.f32 	%f616, %f615, %f596;
	fma.rn.f32 	%f617, %f572, %f616, %f596;
	ld.const.u8 	%rs87, [%rd100+1];
	cvt.u32.u16 	%r345, %rs87;
	add.f32 	%f618, %f562, 0fBF800000;
	and.b32  	%r346, %r345, 15;
	setp.lt.u32 	%p195, %r346, 8;
	selp.f32 	%f619, %f560, %f561, %p195;
	setp.lt.u32 	%p196, %r346, 4;
	and.b32  	%r347, %r345, 13;
	setp.eq.s32 	%p197, %r347, 12;
	selp.f32 	%f620, %f560, %f618, %p197;
	selp.f32 	%f621, %f561, %f620, %p196;
	and.b16  	%rs88, %rs87, 1;
	setp.eq.b16 	%p198, %rs88, 1;
	neg.f32 	%f622, %f619;
	selp.f32 	%f623, %f622, %f619, %p198;
	and.b32  	%r348, %r345, 2;
	setp.eq.s32 	%p199, %r348, 0;
	neg.f32 	%f624, %f621;
	selp.f32 	%f625, %f621, %f624, %p199;
	add.f32 	%f626, %f623, %f625;
	ld.const.u8 	%rs89, [%rd102+1];
	cvt.u32.u16 	%r349, %rs89;
	and.b32  	%r350, %r349, 15;
	setp.lt.u32 	%p200, %r350, 8;
	selp.f32 	%f627, %f586, %f561, %p200;
	setp.lt.u32 	%p201, %r350, 4;
	and.b32  	%r351, %r349, 13;
	setp.eq.s32 	%p202, %r351, 12;
	selp.f32 	%f628, %f586, %f618, %p202;
	selp.f32 	%f629, %f561, %f628, %p201;
	and.b16  	%rs90, %rs89, 1;
	setp.eq.b16 	%p203, %rs90, 1;
	neg.f32 	%f630, %f627;
	selp.f32 	%f631, %f630, %f627, %p203;
	and.b32  	%r352, %r349, 2;
	setp.eq.s32 	%p204, %r352, 0;
	neg.f32 	%f632, %f629;
	selp.f32 	%f633, %f629, %f632, %p204;
	add.f32 	%f634, %f631, %f633;
	sub.f32 	%f635, %f634, %f626;
	fma.rn.f32 	%f636, %f567, %f635, %f626;
	ld.const.u8 	%rs91, [%rd104+1];
	cvt.u32.u16 	%r353, %rs91;
	and.b32  	%r354, %r353, 15;
	setp.lt.u32 	%p205, %r354, 8;
	selp.f32 	%f637, %f560, %f597, %p205;
	setp.lt.u32 	%p206, %r354, 4;
	and.b32  	%r355, %r353, 13;
	setp.eq.s32 	%p207, %r355, 12;
	selp.f32 	%f638, %f560, %f618, %p207;
	selp.f32 	%f639, %f597, %f638, %p206;
	and.b16  	%rs92, %rs91, 1;
	setp.eq.b16 	%p208, %rs92, 1;
	neg.f32 	%f640, %f637;
	selp.f32 	%f641, %f640, %f637, %p208;
	and.b32  	%r356, %r353, 2;
	setp.eq.s32 	%p209, %r356, 0;
	neg.f32 	%f642, %f639;
	selp.f32 	%f643, %f639, %f642, %p209;
	add.f32 	%f644, %f641, %f643;
	ld.const.u8 	%rs93, [%rd106+1];
	cvt.u32.u16 	%r357, %rs93;
	and.b32  	%r358, %r357, 15;
	setp.lt.u32 	%p210, %r358, 8;
	selp.f32 	%f645, %f586, %f597, %p210;
	setp.lt.u32 	%p211, %r358, 4;
	and.b32  	%r359, %r357, 13;
	setp.eq.s32 	%p212, %r359, 12;
	selp.f32 	%f646, %f586, %f618, %p212;
	selp.f32 	%f647, %f597, %f646, %p211;
	and.b16  	%rs94, %rs93, 1;
	setp.eq.b16 	%p213, %rs94, 1;
	neg.f32 	%f648, %f645;
	selp.f32 	%f649, %f648, %f645, %p213;
	and.b32  	%r360, %r357, 2;
	setp.eq.s32 	%p214, %r360, 0;
	neg.f32 	%f650, %f647;
	selp.f32 	%f651, %f647, %f650, %p214;
	add.f32 	%f652, %f649, %f651;
	sub.f32 	%f653, %f652, %f644;
	fma.rn.f32 	%f654, %f567, %f653, %f644;
	sub.f32 	%f655, %f654, %f636;
	fma.rn.f32 	%f656, %f572, %f655, %f636;
	sub.f32 	%f657, %f656, %f617;
	fma.rn.f32 	%f658, %f577, %f657, %f617;
	abs.f32 	%f659, %f658;
	mov.f32 	%f660, 0f3F800000;
	sub.f32 	%f661, %f660, %f659;
	mul.f32 	%f662, %f661, %f661;
	fma.rn.f32 	%f830, %f828, %f662, %f830;
	add.f32 	%f831, %f828, %f831;
	mul.f32 	%f828, %f663, %f828;
	mul.f32 	%f827, %f664, %f827;
	add.s32 	%r460, %r460, 1;
	setp.ne.s32 	%p215, %r460, 0;
	@%p215 bra 	$L__BB0_19;
$L__BB0_20:
	div.rn.f32 	%f665, %f830, %f831;
	fma.rn.f32 	%f65, %f665, 0f40000000, 0fBF800000;
$L__BB0_21:
	ld.const.u32 	%r361, [d_params+24];
	setp.gt.s32 	%p216, %r361, 1;
	@%p216 bra 	$L__BB0_26;
	setp.eq.s32 	%p219, %r361, 0;
	@%p219 bra 	$L__BB0_29;
	setp.eq.s32 	%p220, %r361, 1;
	@%p220 bra 	$L__BB0_24;
	bra.uni 	$L__BB0_28;
$L__BB0_24:
	add.f32 	%f757, %f65, 0f3F800000;
	mul.f32 	%f758, %f757, 0f3F000000;
	min.f32 	%f759, %f758, 0f3F800000;
	max.f32 	%f66, %f759, 0f00000000;
	setp.geu.f32 	%p253, %f66, 0f3E99999A;
	@%p253 bra 	$L__BB0_30;
	div.rn.f32 	%f788, %f66, 0f3E99999A;
	fma.rn.f32 	%f789, %f788, 0f42200000, 0f41A00000;
	cvt.rzi.u32.f32 	%r461, %f789;
	fma.rn.f32 	%f790, %f788, 0f42A00000, 0f42480000;
	cvt.rzi.u32.f32 	%r462, %f790;
	fma.rn.f32 	%f791, %f788, 0f42700000, 0f42F00000;
	cvt.rzi.u32.f32 	%r463, %f791;
	bra.uni 	$L__BB0_39;
$L__BB0_26:
	setp.eq.s32 	%p217, %r361, 2;
	@%p217 bra 	$L__BB0_40;
	setp.eq.s32 	%p218, %r361, 3;
	@%p218 bra 	$L__BB0_49;
$L__BB0_28:
	add.f32 	%f797, %f65, 0f3F800000;
	mul.f32 	%f798, %f797, 0f3F000000;
	min.f32 	%f799, %f798, 0f3F800000;
	max.f32 	%f800, %f799, 0f00000000;
	mul.f32 	%f801, %f800, 0f437F0000;
	cvt.rzi.u32.f32 	%r451, %f801;
	cvt.u16.u32 	%rs96, %r451;
	mov.u16 	%rs97, %rs96;
	mov.u16 	%rs98, %rs96;
	bra.uni 	$L__BB0_74;
$L__BB0_29:
	add.f32 	%f792, %f65, 0f3F800000;
	mul.f32 	%f793, %f792, 0f3F000000;
	min.f32 	%f794, %f793, 0f3F800000;
	max.f32 	%f795, %f794, 0f00000000;
	mul.f32 	%f796, %f795, 0f437F0000;
	cvt.rzi.u32.f32 	%r450, %f796;
	cvt.u16.u32 	%rs96, %r450;
	mov.u16 	%rs97, %rs96;
	mov.u16 	%rs98, %rs96;
	bra.uni 	$L__BB0_74;
$L__BB0_30:
	setp.geu.f32 	%p254, %f66, 0f3ECCCCCD;
	@%p254 bra 	$L__BB0_32;
	add.f32 	%f783, %f66, 0fBE99999A;
	div.rn.f32 	%f784, %f783, 0f3DCCCCCD;
	fma.rn.f32 	%f785, %f784, 0f430C0000, 0f42700000;
	cvt.rzi.u32.f32 	%r461, %f785;
	fma.rn.f32 	%f786, %f784, 0f428C0000, 0f43020000;
	cvt.rzi.u32.f32 	%r462, %f786;
	fma.rn.f32 	%f787, %f784, 0fC2C80000, 0f43340000;
	cvt.rzi.u32.f32 	%r463, %f787;
	bra.uni 	$L__BB0_39;
$L__BB0_32:
	setp.geu.f32 	%p255, %f66, 0f3F000000;
	@%p255 bra 	$L__BB0_34;
	add.f32 	%f775, %f66, 0fBECCCCCD;
	div.rn.f32 	%f776, %f775, 0f3DCCCCCD;
	fma.rn.f32 	%f777, %f776, 0fC30C0000, 0f43480000;
	cvt.rzi.u32.f32 	%r461, %f777;
	mul.f32 	%f778, %f776, 0f42480000;
	mov.f32 	%f779, 0f43480000;
	sub.f32 	%f780, %f779, %f778;
	cvt.rzi.u32.f32 	%r462, %f780;
	mov.f32 	%f781, 0f42A00000;
	sub.f32 	%f782, %f781, %f778;
	cvt.rzi.u32.f32 	%r463, %f782;
	bra.uni 	$L__BB0_39;
$L__BB0_34:
	setp.geu.f32 	%p256, %f66, 0f3F333333;
	@%p256 bra 	$L__BB0_36;
	add.f32 	%f770, %f66, 0fBF000000;
	div.rn.f32 	%f771, %f770, 0f3E4CCCCD;
	fma.rn.f32 	%f772, %f771, 0f42700000, 0f42700000;
	cvt.rzi.u32.f32 	%r461, %f772;
	fma.rn.f32 	%f773, %f771, 0fC2480000, 0f43160000;
	cvt.rzi.u32.f32 	%r462, %f773;
	fma.rn.f32 	%f774, %f771, 0f42200000, 0f41F00000;
	cvt.rzi.u32.f32 	%r463, %f774;
	bra.uni 	$L__BB0_39;
$L__BB0_36:
	setp.geu.f32 	%p257, %f66, 0f3F59999A;
	@%p257 bra 	$L__BB0_38;
	add.f32 	%f765, %f66, 0fBF333333;
	div.rn.f32 	%f766, %f765, 0f3E19999A;
	fma.rn.f32 	%f767, %f766, 0f42200000, 0f42F00000;
	cvt.rzi.u32.f32 	%r461, %f767;
	fma.rn.f32 	%f768, %f766, 0f42200000, 0f42C80000;
	cvt.rzi.u32.f32 	%r462, %f768;
	fma.rn.f32 	%f769, %f766, 0f42480000, 0f428C0000;
	cvt.rzi.u32.f32 	%r463, %f769;
	bra.uni 	$L__BB0_39;
$L__BB0_38:
	add.f32 	%f760, %f66, 0fBF59999A;
	div.rn.f32 	%f761, %f760, 0f3E19999A;
	fma.rn.f32 	%f762, %f761, 0f42BE0000, 0f43200000;
	cvt.rzi.u32.f32 	%r461, %f762;
	fma.rn.f32 	%f763, %f761, 0f42E60000, 0f430C0000;
	cvt.rzi.u32.f32 	%r462, %f763;
	fma.rn.f32 	%f764, %f761, 0f43070000, 0f42F00000;
	cvt.rzi.u32.f32 	%r463, %f764;
$L__BB0_39:
	cvt.u16.u32 	%rs98, %r463;
	cvt.u16.u32 	%rs97, %r462;
	cvt.u16.u32 	%rs96, %r461;
	bra.uni 	$L__BB0_74;
$L__BB0_40:
	mul.f32 	%f731, %f65, 0f41F00000;
	mul.f32 	%f67, %f731, 0f40490FD0;
	mul.f32 	%f732, %f67, 0f3F22F983;
	cvt.rni.s32.f32 	%r467, %f732;
	cvt.rn.f32.s32 	%f733, %r467;
	fma.rn.f32 	%f734, %f733, 0fBFC90FDA, %f67;
	fma.rn.f32 	%f735, %f733, 0fB3A22168, %f734;
	fma.rn.f32 	%f833, %f733, 0fA7C234C5, %f735;
	abs.f32 	%f69, %f67;
	setp.ltu.f32 	%p245, %f69, 0f47CE4780;
	@%p245 bra 	$L__BB0_48;
	setp.neu.f32 	%p246, %f69, 0f7F800000;
	@%p246 bra 	$L__BB0_43;
	mov.f32 	%f738, 0f00000000;
	mul.rn.f32 	%f833, %f67, %f738;
	mov.b32 	%r467, 0;
	bra.uni 	$L__BB0_48;
$L__BB0_43:
	mov.b32 	%r43, %f67;
	shl.b32 	%r427, %r43, 8;
	or.b32  	%r44, %r427, -2147483648;
	mov.b64 	%rd145, 0;
	mov.b32 	%r464, 0;
	mov.u64 	%rd143, __cudart_i2opi_f;
	mov.u64 	%rd144, %rd1;
$L__BB0_44:
	.pragma "nounroll";
	ld.global.nc.u32 	%r428, [%rd143];
	mad.wide.u32 	%rd133, %r428, %r44, %rd145;
	shr.u64 	%rd145, %rd133, 32;
	st.local.u32 	[%rd144], %rd133;
	add.s32 	%r464, %r464, 1;
	add.s64 	%rd144, %rd144, 4;
	add.s64 	%rd143, %rd143, 4;
	setp.ne.s32 	%p247, %r464, 6;
	@%p247 bra 	$L__BB0_44;
	shr.u32 	%r429, %r43, 23;
	st.local.u32 	[%rd1+24], %rd145;
	and.b32  	%r47, %r429, 31;
	and.b32  	%r430, %r429, 224;
	add.s32 	%r431, %r430, -128;
	shr.u32 	%r432, %r431, 5;
	mul.wide.u32 	%rd134, %r432, 4;
	sub.s64 	%rd8, %rd1, %rd134;
	ld.local.u32 	%r465, [%rd8+24];
	ld.local.u32 	%r466, [%rd8+20];
	setp.eq.s32 	%p248, %r47, 0;
	@%p248 bra 	$L__BB0_47;
	shf.l.wrap.b32 	%r465, %r466, %r465, %r47;
	ld.local.u32 	%r433, [%rd8+16];
	shf.l.wrap.b32 	%r466, %r433, %r466, %r47;
$L__BB0_47:
	shr.u32 	%r434, %r465, 30;
	shf.l.wrap.b32 	%r435, %r466, %r465, 2;
	shl.b32 	%r436, %r466, 2;
	shr.u32 	%r437, %r435, 31;
	add.s32 	%r438, %r437, %r434;
	neg.s32 	%r439, %r438;
	setp.lt.s32 	%p249, %r43, 0;
	selp.b32 	%r467, %r439, %r438, %p249;
	xor.b32  	%r440, %r435, %r43;
	shr.s32 	%r441, %r435, 31;
	xor.b32  	%r442, %r441, %r435;
	xor.b32  	%r443, %r441, %r436;
	cvt.u64.u32 	%rd135, %r442;
	shl.b64 	%rd136, %rd135, 32;
	cvt.u64.u32 	%rd137, %r443;
	or.b64  	%rd138, %rd136, %rd137;
	cvt.rn.f64.s64 	%fd7, %rd138;
	mul.f64 	%fd8, %fd7, 0d3BF921FB54442D19;
	cvt.rn.f32.f64 	%f736, %fd8;
	neg.f32 	%f737, %f736;
	setp.lt.s32 	%p250, %r440, 0;
	selp.f32 	%f833, %f737, %f736, %p250;
$L__BB0_48:
	mul.rn.f32 	%f739, %f833, %f833;
	and.b32  	%r445, %r467, 1;
	setp.eq.b32 	%p251, %r445, 1;
	selp.f32 	%f740, 0f3F800000, %f833, %p251;
	fma.rn.f32 	%f741, %f739, %f740, 0f00000000;
	fma.rn.f32 	%f742, %f739, 0f37CBAC00, 0fBAB607ED;
	selp.f32 	%f743, %f742, 0fB94D4153, %p251;
	selp.f32 	%f744, 0f3D2AAABB, 0f3C0885E4, %p251;
	fma.rn.f32 	%f745, %f743, %f739, %f744;
	selp.f32 	%f746, 0fBEFFFFFF, 0fBE2AAAA8, %p251;
	fma.rn.f32 	%f747, %f745, %f739, %f746;
	fma.rn.f32 	%f748, %f747, %f741, %f740;
	and.b32  	%r446, %r467, 2;
	setp.eq.s32 	%p252, %r446, 0;
	mov.f32 	%f749, 0f00000000;
	sub.f32 	%f750, %f749, %f748;
	selp.f32 	%f751, %f748, %f750, %p252;
	add.f32 	%f752, %f751, 0f3F800000;
	mul.f32 	%f753, %f752, 0f3F000000;
	fma.rn.f32 	%f754, %f753, 0f42960000, 0f43340000;
	cvt.rzi.u32.f32 	%r447, %f754;
	cvt.u16.u32 	%rs96, %r447;
	fma.rn.f32 	%f755, %f753, 0f42AA0000, 0f432A0000;
	cvt.rzi.u32.f32 	%r448, %f755;
	cvt.u16.u32 	%rs97, %r448;
	fma.rn.f32 	%f756, %f753, 0f42BE0000, 0f43200000;
	cvt.rzi.u32.f32 	%r449, %f756;
	cvt.u16.u32 	%rs98, %r449;
	bra.uni 	$L__BB0_74;
$L__BB0_49:
	add.f32 	%f666, %f65, 0f3F800000;
	mul.f32 	%f667, %f666, 0f3F000000;
	mul.f32 	%f73, %f667, 0f40C8F5C3;
	mul.f32 	%f668, %f73, 0f3F22F983;
	cvt.rni.s32.f32 	%r471, %f668;
	cvt.rn.f32.s32 	%f669, %r471;
	fma.rn.f32 	%f670, %f669, 0fBFC90FDA, %f73;
	fma.rn.f32 	%f671, %f669, 0fB3A22168, %f670;
	fma.rn.f32 	%f834, %f669, 0fA7C234C5, %f671;
	abs.f32 	%f75, %f73;
	setp.ltu.f32 	%p221, %f75, 0f47CE4780;
	@%p221 bra 	$L__BB0_57;
	setp.neu.f32 	%p222, %f75, 0f7F800000;
	@%p222 bra 	$L__BB0_52;
	mov.f32 	%f674, 0f00000000;
	mul.rn.f32 	%f834, %f73, %f674;
	mov.b32 	%r471, 0;
	bra.uni 	$L__BB0_57;
$L__BB0_52:
	mov.b32 	%r57, %f73;
	shl.b32 	%r363, %r57, 8;
	or.b32  	%r58, %r363, -2147483648;
	mov.b64 	%rd148, 0;
	mov.b32 	%r468, 0;
	mov.u64 	%rd146, __cudart_i2opi_f;
	mov.u64 	%rd147, %rd1;
$L__BB0_53:
	.pragma "nounroll";
	ld.global.nc.u32 	%r364, [%rd146];
	mad.wide.u32 	%rd109, %r364, %r58, %rd148;
	shr.u64 	%rd148, %rd109, 32;
	st.local.u32 	[%rd147], %rd109;
	add.s32 	%r468, %r468, 1;
	add.s64 	%rd147, %rd147, 4;
	add.s64 	%rd146, %rd146, 4;
	setp.ne.s32 	%p223, %r468, 6;
	@%p223 bra 	$L__BB0_53;
	shr.u32 	%r365, %r57, 23;
	st.local.u32 	[%rd1+24], %rd148;
	and.b32  	%r61, %r365, 31;
	and.b32  	%r366, %r365, 224;
	add.s32 	%r367, %r366, -128;
	shr.u32 	%r368, %r367, 5;
	mul.wide.u32 	%rd110, %r368, 4;
	sub.s64 	%rd15, %rd1, %rd110;
	ld.local.u32 	%r469, [%rd15+24];
	ld.local.u32 	%r470, [%rd15+20];
	setp.eq.s32 	%p224, %r61, 0;
	@%p224 bra 	$L__BB0_56;
	shf.l.wrap.b32 	%r469, %r470, %r469, %r61;
	ld.local.u32 	%r369, [%rd15+16];
	shf.l.wrap.b32 	%r470, %r369, %r470, %r61;
$L__BB0_56:
	shr.u32 	%r370, %r469, 30;
	shf.l.wrap.b32 	%r371, %r470, %r469, 2;
	shl.b32 	%r372, %r470, 2;
	shr.u32 	%r373, %r371, 31;
	add.s32 	%r374, %r373, %r370;
	neg.s32 	%r375, %r374;
	setp.lt.s32 	%p225, %r57, 0;
	selp.b32 	%r471, %r375, %r374, %p225;
	xor.b32  	%r376, %r371, %r57;
	shr.s32 	%r377, %r371, 31;
	xor.b32  	%r378, %r377, %r371;
	xor.b32  	%r379, %r377, %r372;
	cvt.u64.u32 	%rd111, %r378;
	shl.b64 	%rd112, %rd111, 32;
	cvt.u64.u32 	%rd113, %r379;
	or.b64  	%rd114, %rd112, %rd113;
	cvt.rn.f64.s64 	%fd1, %rd114;
	mul.f64 	%fd2, %fd1, 0d3BF921FB54442D19;
	cvt.rn.f32.f64 	%f672, %fd2;
	neg.f32 	%f673, %f672;
	setp.lt.s32 	%p226, %r376, 0;
	selp.f32 	%f834, %f673, %f672, %p226;
$L__BB0_57:
	mul.rn.f32 	%f675, %f834, %f834;
	and.b32  	%r381, %r471, 1;
	setp.eq.b32 	%p227, %r381, 1;
	selp.f32 	%f676, 0f3F800000, %f834, %p227;
	fma.rn.f32 	%f677, %f675, %f676, 0f00000000;
	fma.rn.f32 	%f678, %f675, 0f37CBAC00, 0fBAB607ED;
	selp.f32 	%f679, %f678, 0fB94D4153, %p227;
	selp.f32 	%f680, 0f3D2AAABB, 0f3C0885E4, %p227;
	fma.rn.f32 	%f681, %f679, %f675, %f680;
	selp.f32 	%f682, 0fBEFFFFFF, 0fBE2AAAA8, %p227;
	fma.rn.f32 	%f683, %f681, %f675, %f682;
	fma.rn.f32 	%f684, %f683, %f677, %f676;
	and.b32  	%r382, %r471, 2;
	setp.eq.s32 	%p228, %r382, 0;
	mov.f32 	%f685, 0f00000000;
	sub.f32 	%f686, %f685, %f684;
	selp.f32 	%f687, %f684, %f686, %p228;
	fma.rn.f32 	%f688, %f687, 0f42FE0000, 0f43000000;
	cvt.rzi.u32.f32 	%r70, %f688;
	add.f32 	%f79, %f73, 0f40060419;
	mul.f32 	%f689, %f79, 0f3F22F983;
	cvt.rni.s32.f32 	%r475, %f689;
	cvt.rn.f32.s32 	%f690, %r475;
	fma.rn.f32 	%f691, %f690, 0fBFC90FDA, %f79;
	fma.rn.f32 	%f692, %f690, 0fB3A22168, %f691;
	fma.rn.f32 	%f835, %f690, 0fA7C234C5, %f692;
	abs.f32 	%f81, %f79;
	setp.ltu.f32 	%p229, %f81, 0f47CE4780;
	@%p229 bra 	$L__BB0_65;
	setp.neu.f32 	%p230, %f81, 0f7F800000;
	@%p230 bra 	$L__BB0_60;
	mov.f32 	%f695, 0f00000000;
	mul.rn.f32 	%f835, %f79, %f695;
	mov.b32 	%r475, 0;
	bra.uni 	$L__BB0_65;
$L__BB0_60:
	mov.b32 	%r72, %f79;
	shl.b32 	%r384, %r72, 8;
	or.b32  	%r73, %r384, -2147483648;
	mov.b64 	%rd151, 0;
	mov.b32 	%r472, 0;
	mov.u64 	%rd149, __cudart_i2opi_f;
	mov.u64 	%rd150, %rd1;
$L__BB0_61:
	.pragma "nounroll";
	ld.global.nc.u32 	%r385, [%rd149];
	mad.wide.u32 	%rd117, %r385, %r73, %rd151;
	shr.u64 	%rd151, %rd117, 32;
	st.local.u32 	[%rd150], %rd117;
	add.s32 	%r472, %r472, 1;
	add.s64 	%rd150, %rd150, 4;
	add.s64 	%rd149, %rd149, 4;
	setp.ne.s32 	%p231, %r472, 6;
	@%p231 bra 	$L__BB0_61;
	shr.u32 	%r386, %r72, 23;
	st.local.u32 	[%rd1+24], %rd151;
	and.b32  	%r76, %r386, 31;
	and.b32  	%r387, %r386, 224;
	add.s32 	%r388, %r387, -128;
	shr.u32 	%r389, %r388, 5;
	mul.wide.u32 	%rd118, %r389, 4;
	sub.s64 	%rd22, %rd1, %rd118;
	ld.local.u32 	%r473, [%rd22+24];
	ld.local.u32 	%r474, [%rd22+20];
	setp.eq.s32 	%p232, %r76, 0;
	@%p232 bra 	$L__BB0_64;
	shf.l.wrap.b32 	%r473, %r474, %r473, %r76;
	ld.local.u32 	%r390, [%rd22+16];
	shf.l.wrap.b32 	%r474, %r390, %r474, %r76;
$L__BB0_64:
	shr.u32 	%r391, %r473, 30;
	shf.l.wrap.b32 	%r392, %r474, %r473, 2;
	shl.b32 	%r393, %r474, 2;
	shr.u32 	%r394, %r392, 31;
	add.s32 	%r395, %r394, %r391;
	neg.s32 	%r396, %r395;
	setp.lt.s32 	%p233, %r72, 0;
	selp.b32 	%r475, %r396, %r395, %p233;
	xor.b32  	%r397, %r392, %r72;
	shr.s32 	%r398, %r392, 31;
	xor.b32  	%r399, %r398, %r392;
	xor.b32  	%r400, %r398, %r393;
	cvt.u64.u32 	%rd119, %r399;
	shl.b64 	%rd120, %rd119, 32;
	cvt.u64.u32 	%rd121, %r400;
	or.b64  	%rd122, %rd120, %rd121;
	cvt.rn.f64.s64 	%fd3, %rd122;
	mul.f64 	%fd4, %fd3, 0d3BF921FB54442D19;
	cvt.rn.f32.f64 	%f693, %fd4;
	neg.f32 	%f694, %f693;
	setp.lt.s32 	%p234, %r397, 0;
	selp.f32 	%f835, %f694, %f693, %p234;
$L__BB0_65:
	mul.rn.f32 	%f696, %f835, %f835;
	and.b32  	%r402, %r475, 1;
	setp.eq.b32 	%p235, %r402, 1;
	selp.f32 	%f697, 0f3F800000, %f835, %p235;
	fma.rn.f32 	%f698, %f696, %f697, 0f00000000;
	fma.rn.f32 	%f699, %f696, 0f37CBAC00, 0fBAB607ED;
	selp.f32 	%f700, %f699, 0fB94D4153, %p235;
	selp.f32 	%f701, 0f3D2AAABB, 0f3C0885E4, %p235;
	fma.rn.f32 	%f702, %f700, %f696, %f701;
	selp.f32 	%f703, 0fBEFFFFFF, 0fBE2AAAA8, %p235;
	fma.rn.f32 	%f704, %f702, %f696, %f703;
	fma.rn.f32 	%f705, %f704, %f698, %f697;
	and.b32  	%r403, %r475, 2;
	setp.eq.s32 	%p236, %r403, 0;
	mov.f32 	%f706, 0f00000000;
	sub.f32 	%f707, %f706, %f705;
	selp.f32 	%f708, %f705, %f707, %p236;
	fma.rn.f32 	%f709, %f708, 0f42FE0000, 0f43000000;
	cvt.rzi.u32.f32 	%r85, %f709;
	add.f32 	%f85, %f73, 0f40860419;
	mul.f32 	%f710, %f85, 0f3F22F983;
	cvt.rni.s32.f32 	%r479, %f710;
	cvt.rn.f32.s32 	%f711, %r479;
	fma.rn.f32 	%f712, %f711, 0fBFC90FDA, %f85;
	fma.rn.f32 	%f713, %f711, 0fB3A22168, %f712;
	fma.rn.f32 	%f836, %f711, 0fA7C234C5, %f713;
	abs.f32 	%f87, %f85;
	setp.ltu.f32 	%p237, %f87, 0f47CE4780;
	@%p237 bra 	$L__BB0_73;
	setp.neu.f32 	%p238, %f87, 0f7F800000;
	@%p238 bra 	$L__BB0_68;
	mov.f32 	%f716, 0f00000000;
	mul.rn.f32 	%f836, %f85, %f716;
	mov.b32 	%r479, 0;
	bra.uni 	$L__BB0_73;
$L__BB0_68:
	mov.b32 	%r87, %f85;
	shl.b32 	%r405, %r87, 8;
	or.b32  	%r88, %r405, -2147483648;
	mov.b64 	%rd154, 0;
	mov.b32 	%r476, 0;
	mov.u64 	%rd152, __cudart_i2opi_f;
	mov.u64 	%rd153, %rd1;
$L__BB0_69:
	.pragma "nounroll";
	ld.global.nc.u32 	%r406, [%rd152];
	mad.wide.u32 	%rd125, %r406, %r88, %rd154;
	shr.u64 	%rd154, %rd125, 32;
	st.local.u32 	[%rd153], %rd125;
	add.s32 	%r476, %r476, 1;
	add.s64 	%rd153, %rd153, 4;
	add.s64 	%rd152, %rd152, 4;
	setp.ne.s32 	%p239, %r476, 6;
	@%p239 bra 	$L__BB0_69;
	shr.u32 	%r407, %r87, 23;
	st.local.u32 	[%rd1+24], %rd154;
	and.b32  	%r91, %r407, 31;
	and.b32  	%r408, %r407, 224;
	add.s32 	%r409, %r408, -128;
	shr.u32 	%r410, %r409, 5;
	mul.wide.u32 	%rd126, %r410, 4;
	sub.s64 	%rd29, %rd1, %rd126;
	ld.local.u32 	%r477, [%rd29+24];
	ld.local.u32 	%r478, [%rd29+20];
	setp.eq.s32 	%p240, %r91, 0;
	@%p240 bra 	$L__BB0_72;
	shf.l.wrap.b32 	%r477, %r478, %r477, %r91;
	ld.local.u32 	%r411, [%rd29+16];
	shf.l.wrap.b32 	%r478, %r411, %r478, %r91;
$L__BB0_72:
	shr.u32 	%r412, %r477, 30;
	shf.l.wrap.b32 	%r413, %r478, %r477, 2;
	shl.b32 	%r414, %r478, 2;
	shr.u32 	%r415, %r413, 31;
	add.s32 	%r416, %r415, %r412;
	neg.s32 	%r417, %r416;
	setp.lt.s32 	%p241, %r87, 0;
	selp.b32 	%r479, %r417, %r416, %p241;
	xor.b32  	%r418, %r413, %r87;
	shr.s32 	%r419, %r413, 31;
	xor.b32  	%r420, %r419, %r413;
	xor.b32  	%r421, %r419, %r414;
	cvt.u64.u32 	%rd127, %r420;
	shl.b64 	%rd128, %rd127, 32;
	cvt.u64.u32 	%rd129, %r421;
	or.b64  	%rd130, %rd128, %rd129;
	cvt.rn.f64.s64 	%fd5, %rd130;
	mul.f64 	%fd6, %fd5, 0d3BF921FB54442D19;
	cvt.rn.f32.f64 	%f714, %fd6;
	neg.f32 	%f715, %f714;
	setp.lt.s32 	%p242, %r418, 0;
	selp.f32 	%f836, %f715, %f714, %p242;
$L__BB0_73:
	mul.rn.f32 	%f717, %f836, %f836;
	and.b32  	%r423, %r479, 1;
	setp.eq.b32 	%p243, %r423, 1;
	selp.f32 	%f718, 0f3F800000, %f836, %p243;
	fma.rn.f32 	%f719, %f717, %f718, 0f00000000;
	fma.rn.f32 	%f720, %f717, 0f37CBAC00, 0fBAB607ED;
	selp.f32 	%f721, %f720, 0fB94D4153, %p243;
	selp.f32 	%f722, 0f3D2AAABB, 0f3C0885E4, %p243;
	fma.rn.f32 	%f723, %f721, %f717, %f722;
	selp.f32 	%f724, 0fBEFFFFFF, 0fBE2AAAA8, %p243;
	fma.rn.f32 	%f725, %f723, %f717, %f724;
	fma.rn.f32 	%f726, %f725, %f719, %f718;
	and.b32  	%r424, %r479, 2;
	setp.eq.s32 	%p244, %r424, 0;
	mov.f32 	%f727, 0f00000000;
	sub.f32 	%f728, %f727, %f726;
	selp.f32 	%f729, %f726, %f728, %p244;
	fma.rn.f32 	%f730, %f729, 0f42FE0000, 0f43000000;
	cvt.rzi.u32.f32 	%r425, %f730;
	cvt.u16.u32 	%rs98, %r425;
	cvt.u16.u32 	%rs96, %r70;
	cvt.u16.u32 	%rs97, %r85;
$L__BB0_74:
	ld.param.u64 	%rd142, [_Z12renderKernelPhiif_param_0];
	not.b32 	%r452, %r109;
	add.s32 	%r453, %r102, %r452;
	mad.lo.s32 	%r454, %r453, %r100, %r1;
	shl.b32 	%r455, %r454, 2;
	cvt.s64.s32 	%rd139, %r455;
	cvta.to.global.u64 	%rd140, %rd142;
	add.s64 	%rd141, %rd140, %rd139;
	st.global.u8 	[%rd141], %rs98;
	st.global.u8 	[%rd141+1], %rs97;
	st.global.u8 	[%rd141+2], %rs96;
	mov.b16 	%rs95, 255;
	st.global.u8 	[%rd141+3], %rs95;
$L__BB0_75:
	ret;

}


// ===== COMPILED SASS (sm_100) =====

	.target	sm_100

	.elftype	@"ET_EXEC"


//--------------------- .note.nv.tkinfo           --------------------------
	.section	.note.nv.tkinfo,"",@"SHT_NOTE"
	.sectionflags	@"SHF_NOTE_NV_TKINFO"
	.tkinfo
        /*0018*/ 	.word	0x00000002
        /*0030*/ 	.string	""
        /*0030*/ 	.string	"ptxas"
        /*0030*/ 	.string	"Cuda compilation tools, release 13.0, V13.0.88"
        /*0030*/ 	.string	"Build cuda_13.0.r13.0/compiler.36424714_0"
        /*0030*/ 	.string	"-arch sm_100 -m 64 "



//--------------------- .note.nv.cuinfo           --------------------------
	.section	.note.nv.cuinfo,"",@"SHT_NOTE"
	.sectionflags	@"SHF_NOTE_NV_CUINFO"
        /*0018*/ 	.short	0x0002
        /*001a*/ 	.short	0x0064
        /*001c*/ 	.short	0x0082
	.zero		2


//--------------------- .nv.info                  --------------------------
	.section	.nv.info,"",@"SHT_CUDA_INFO"
	.align	4


	//----- nvinfo : EIATTR_REGCOUNT
	.align		4
        /*0000*/ 	.byte	0x04, 0x2f
        /*0002*/ 	.short	(.L_4 - .L_3)
	.align		4
.L_3:
        /*0004*/ 	.word	index@(_Z12renderKernelPhiif)
        /*0008*/ 	.word	0x00000027


	//----- nvinfo : EIATTR_FRAME_SIZE
	.align		4
.L_4:
        /*000c*/ 	.byte	0x04, 0x11
        /*000e*/ 	.short	(.L_6 - .L_5)
	.align		4
.L_5:
        /*0010*/ 	.word	index@($__internal_0_$__cuda_sm3x_div_rn_noftz_f32_slowpath)
        /*0014*/ 	.word	0x00000020


	//----- nvinfo : EIATTR_FRAME_SIZE
	.align		4
.L_6:
        /*0018*/ 	.byte	0x04, 0x11
        /*001a*/ 	.short	(.L_8 - .L_7)
	.align		4
.L_7:
        /*001c*/ 	.word	index@(_Z12renderKernelPhiif)
        /*0020*/ 	.word	0x00000020


	//----- nvinfo : EIATTR_MIN_STACK_SIZE
	.align		4
.L_8:
        /*0024*/ 	.byte	0x04, 0x12
        /*0026*/ 	.short	(.L_10 - .L_9)
	.align		4
.L_9:
        /*0028*/ 	.word	index@(_Z12renderKernelPhiif)
        /*002c*/ 	.word	0x00000020
.L_10:


//--------------------- .nv.compat                --------------------------
	.section	.nv.compat,"",@"SHT_CUDA_COMPAT_INFO"
	.align	4
        /*0000*/ 	.byte	0x02, 0x09, 0x00, 0x00, 0x02, 0x02, 0x01, 0x00, 0x02, 0x05, 0x05, 0x00, 0x03, 0x07, 0x01, 0x01
        /*0010*/ 	.byte	0x02, 0x03, 0x00, 0x00, 0x02, 0x06, 0x01, 0x00, 0x04, 0x0b, 0x08, 0x00, 0x01, 0x00, 0x00, 0x00
        /*0020*/ 	.byte	0x00, 0x00, 0x00, 0x00


//--------------------- .nv.info._Z12renderKernelPhiif --------------------------
	.section	.nv.info._Z12renderKernelPhiif,"",@"SHT_CUDA_INFO"
	.sectionflags	@""
	.align	4


	//----- nvinfo : EIATTR_CUDA_API_VERSION
	.align		4
        /*0000*/ 	.byte	0x04, 0x37
        /*0002*/ 	.short	(.L_12 - .L_11)
.L_11:
        /*0004*/ 	.word	0x00000082


	//----- nvinfo : EIATTR_KPARAM_INFO
	.align		4
.L_12:
        /*0008*/ 	.byte	0x04, 0x17
        /*000a*/ 	.short	(.L_14 - .L_13)
.L_13:
        /*000c*/ 	.word	0x00000000
        /*0010*/ 	.short	0x0003
        /*0012*/ 	.short	0x0010
        /*0014*/ 	.byte	0x00, 0xf0, 0x11, 0x00


	//----- nvinfo : EIATTR_KPARAM_INFO
	.align		4
.L_14:
        /*0018*/ 	.byte	0x04, 0x17
        /*001a*/ 	.short	(.L_16 - .L_15)
.L_15:
        /*001c*/ 	.word	0x00000000
        /*0020*/ 	.short	0x0002
        /*0022*/ 	.short	0x000c
        /*0024*/ 	.byte	0x00, 0xf0, 0x11, 0x00


	//----- nvinfo : EIATTR_KPARAM_INFO
	.align		4
.L_16:
        /*0028*/ 	.byte	0x04, 0x17
        /*002a*/ 	.short	(.L_18 - .L_17)
.L_17:
        /*002c*/ 	.word	0x00000000
        /*0030*/ 	.short	0x0001
        /*0032*/ 	.short	0x0008
        /*0034*/ 	.byte	0x00, 0xf0, 0x11, 0x00


	//----- nvinfo : EIATTR_KPARAM_INFO
	.align		4
.L_18:
        /*0038*/ 	.byte	0x04, 0x17
        /*003a*/ 	.short	(.L_20 - .L_19)
.L_19:
        /*003c*/ 	.word	0x00000000
        /*0040*/ 	.short	0x0000
        /*0042*/ 	.short	0x0000
        /*0044*/ 	.byte	0x00, 0xf5, 0x21, 0x00


	//----- nvinfo : EIATTR_SPARSE_MMA_MASK
	.align		4
.L_20:
        /*0048*/ 	.byte	0x03, 0x50
        /*004a*/ 	.short	0x0000


	//----- nvinfo : EIATTR_MAXREG_COUNT
	.align		4
        /*004c*/ 	.byte	0x03, 0x1b
        /*004e*/ 	.short	0x00ff


	//----- nvinfo : EIATTR_MERCURY_ISA_VERSION
	.align		4
        /*0050*/ 	.byte	0x03, 0x5f
        /*0052*/ 	.short	0x0101


	//----- nvinfo : EIATTR_VRC_CTA_INIT_COUNT
	.align		4
        /*0054*/ 	.byte	0x02, 0x4a
	.zero		1
	.zero		1


	//----- nvinfo : EIATTR_EXIT_INSTR_OFFSETS
	.align		4
        /*0058*/ 	.byte	0x04, 0x1c
        /*005a*/ 	.short	(.L_22 - .L_21)


	//   ....[0]....
.L_21:
        /*005c*/ 	.word	0x000000d0


	//   ....[1]....
        /*0060*/ 	.word	0x00006a40


	//----- nvinfo : EIATTR_INDIRECT_BRANCH_TARGETS
	.align		4
.L_22:
        /*0064*/ 	.byte	0x04, 0x34
        /*0066*/ 	.short	(.L_24 - .L_23)


	//   ....[0]....
.L_23:
        /*0068*/ 	.word	.L_x_71@srel
        /*006c*/ 	.short	0x0
        /*006e*/ 	.short	0x0
        /*0070*/ 	.word	0x3
        /*0074*/ 	.word	.L_x_72@srel
        /*0078*/ 	.word	.L_x_73@srel
        /*007c*/ 	.word	.L_x_74@srel


	//   ....[1]....
        /*0080*/ 	.word	.L_x_75@srel
        /*0084*/ 	.short	0x0
        /*0086*/ 	.short	0x0
        /*0088*/ 	.word	0x3
        /*008c*/ 	.word	.L_x_76@srel
        /*0090*/ 	.word	.L_x_77@srel
        /*0094*/ 	.word	.L_x_74@srel


	//----- nvinfo : EIATTR_CRS_STACK_SIZE
	.align		4
.L_24:
        /*0098*/ 	.byte	0x04, 0x1e
        /*009a*/ 	.short	(.L_26 - .L_25)
.L_25:
        /*009c*/ 	.word	0x00000000


	//----- nvinfo : EIATTR_CBANK_PARAM_SIZE
	.align		4
.L_26:
        /*00a0*/ 	.byte	0x03, 0x19
        /*00a2*/ 	.short	0x0014


	//----- nvinfo : EIATTR_PARAM_CBANK
	.align		4
        /*00a4*/ 	.byte	0x04, 0x0a
        /*00a6*/ 	.short	(.L_28 - .L_27)
	.align		4
.L_27:
        /*00a8*/ 	.word	index@(.nv.constant0._Z12renderKernelPhiif)
        /*00ac*/ 	.short	0x0380
        /*00ae*/ 	.short	0x0014


	//----- nvinfo : EIATTR_SW_WAR
	.align		4
.L_28:
        /*00b0*/ 	.byte	0x04, 0x36
        /*00b2*/ 	.short	(.L_30 - .L_29)
.L_29:
        /*00b4*/ 	.word	0x00000008
.L_30:


//--------------------- .nv.callgraph             --------------------------
	.section	.nv.callgraph,"",@"SHT_CUDA_CALLGRAPH"
	.align	4
	.sectionentsize	8
	.align		4
        /*0000*/ 	.word	0x00000000
	.align		4
        /*0004*/ 	.word	0xffffffff
	.align		4
        /*0008*/ 	.word	0x00000000
	.align		4
        /*000c*/ 	.word	0xfffffffe
	.align		4
        /*0010*/ 	.word	0x00000000
	.align		4
        /*0014*/ 	.word	0xfffffffd
	.align		4
        /*0018*/ 	.word	0x00000000
	.align		4
        /*001c*/ 	.word	0xfffffffc


//--------------------- .nv.constant3             --------------------------
	.section	.nv.constant3,"a",@progbits
	.align	4
.nv.constant3:
	.type		d_perm,@object
	.size		d_perm,(d_params - d_perm)
d_perm:
	.zero		512
	.type		d_params,@object
	.size		d_params,(.L_1 - d_params)
d_params:
	.zero		36
.L_1:


//--------------------- .nv.constant4             --------------------------
	.section	.nv.constant4,"a",@progbits
	.align	8
	.align		8
.nv.constant4:
        /*0000*/ 	.dword	__cudart_i2opi_f


//--------------------- .nv.constant2._Z12renderKernelPhiif --------------------------
	.section	.nv.constant2._Z12renderKernelPhiif,"a",@progbits
	.sectionflags	@""
	.align	4
.nv.constant2._Z12renderKernelPhiif:
        /*0000*/ 	.byte	0x00, 0x52, 0x00, 0x00, 0x50, 0x47, 0x00, 0x00, 0xe0, 0x52, 0x00, 0x00, 0x60, 0x53, 0x00, 0x00
        /*0010*/ 	.byte	0x90, 0x59, 0x00, 0x00, 0xe0, 0x52, 0x00, 0x00


//--------------------- .text._Z12renderKernelPhiif --------------------------
	.section	.text._Z12renderKernelPhiif,"ax",@progbits
	.align	128
        .global         _Z12renderKernelPhiif
        .type           _Z12renderKernelPhiif,@function
        .size           _Z12renderKernelPhiif,(.L_x_79 - _Z12renderKernelPhiif)
        .other          _Z12renderKernelPhiif,@"STO_CUDA_ENTRY STV_DEFAULT"
_Z12renderKernelPhiif:
.text._Z12renderKernelPhiif:
[----:B------:R-:W0:Y:S01]  /*0000*/  LDC R1, c[0x0][0x37c] ;  /* 0x0000df00ff017b82 */ /* 0x000e220000000800 */
[----:B------:R-:W1:Y:S07]  /*0010*/  S2R R0, SR_TID.Y ;  /* 0x0000000000007919 */ /* 0x000e6e0000002200 */
[----:B------:R-:W2:Y:S01]  /*0020*/  LDC R6, c[0x0][0x360] ;  /* 0x0000d800ff067b82 */ /* 0x000ea20000000800 */
[----:B------:R-:W3:Y:S01]  /*0030*/  LDCU.64 UR6, c[0x0][0x388] ;  /* 0x00007100ff0677ac */ /* 0x000ee20008000a00 */
[----:B0-----:R-:W-:Y:S01]  /*0040*/  VIADD R1, R1, 0xffffffe0 ;  /* 0xffffffe001017836 */ /* 0x001fe20000000000 */
[----:B------:R-:W2:Y:S05]  /*0050*/  S2R R3, SR_TID.X ;  /* 0x0000000000037919 */ /* 0x000eaa0000002100 */
[----:B------:R-:W1:Y:S08]  /*0060*/  S2UR UR5, SR_CTAID.Y ;  /* 0x00000000000579c3 */ /* 0x000e700000002600 */
[----:B------:R-:W1:Y:S08]  /*0070*/  LDC R5, c[0x0][0x364] ;  /* 0x0000d900ff057b82 */ /* 0x000e700000000800 */
[----:B------:R-:W2:Y:S01]  /*0080*/  S2UR UR4, SR_CTAID.X ;  /* 0x00000000000479c3 */ /* 0x000ea20000002500 */
[----:B-1----:R-:W-:-:S05]  /*0090*/  IMAD R5, R5, UR5, R0 ;  /* 0x0000000505057c24 */ /* 0x002fca000f8e0200 */
[----:B---3--:R-:W-:Y:S01]  /*00a0*/  ISETP.GE.AND P0, PT, R5, UR7, PT ;  /* 0x0000000705007c0c */ /* 0x008fe2000bf06270 */
[----:B--2---:R-:W-:-:S05]  /*00b0*/  IMAD R6, R6, UR4, R3 ;  /* 0x0000000406067c24 */ /* 0x004fca000f8e0203 */
[----:B------:R-:W-:-:S13]  /*00c0*/  ISETP.GE.OR P0, PT, R6, UR6, P0 ;  /* 0x0000000606007c0c */ /* 0x000fda0008706670 */
[----:B------:R-:W-:Y:S05]  /*00d0*/  @P0 EXIT ;  /* 0x000000000000094d */ /* 0x000fea0003800000 */
[----:B------:R-:W-:Y:S01]  /*00e0*/  I2FP.F32.S32 R3, UR6 ;  /* 0x0000000600037c45 */ /* 0x000fe20008201400 */
[----:B------:R-:W-:Y:S01]  /*00f0*/  BSSY.RECONVERGENT B2, `(.L_x_0) ;  /* 0x000000d000027945 */ /* 0x000fe20003800200 */
[----:B------:R-:W-:Y:S02]  /*0100*/  I2FP.F32.S32 R0, R6 ;  /* 0x0000000600007245 */ /* 0x000fe40000201400 */
[----:B------:R-:W0:Y:S08]  /*0110*/  MUFU.RCP R2, R3 ;  /* 0x0000000300027308 */ /* 0x000e300000001000 */
[----:B------:R-:W1:Y:S01]  /*0120*/  FCHK P0, R0, R3 ;  /* 0x0000000300007302 */ /* 0x000e620000000000 */
[----:B0-----:R-:W-:-:S04]  /*0130*/  FFMA R7, -R3, R2, 1 ;  /* 0x3f80000003077423 */ /* 0x001fc80000000102 */
[----:B------:R-:W-:-:S04]  /*0140*/  FFMA R7, R2, R7, R2 ;  /* 0x0000000702077223 */ /* 0x000fc80000000002 */
[----:B------:R-:W-:-:S04]  /*0150*/  FFMA R4, R0, R7, RZ ;  /* 0x0000000700047223 */ /* 0x000fc800000000ff */
[----:B------:R-:W-:-:S04]  /*0160*/  FFMA R2, -R3, R4, R0 ;  /* 0x0000000403027223 */ /* 0x000fc80000000100 */
[----:B------:R-:W-:Y:S01]  /*0170*/  FFMA R4, R7, R2, R4 ;  /* 0x0000000207047223 */ /* 0x000fe20000000004 */
[----:B-1----:R-:W-:Y:S06]  /*0180*/  @!P0 BRA `(.L_x_1) ;  /* 0x00000000000c8947 */ /* 0x002fec0003800000 */
[----:B------:R-:W-:-:S07]  /*0190*/  MOV R8, 0x1b0 ;  /* 0x000001b000087802 */ /* 0x000fce0000000f00 */
[----:B------:R-:W-:Y:S05]  /*01a0*/  CALL.REL.NOINC `($__internal_0_$__cuda_sm3x_div_rn_noftz_f32_slowpath) ;  /* 0x0000006800287944 */ /* 0x000fea0003c00000 */
[----:B------:R-:W-:-:S07]  /*01b0*/  IMAD.MOV.U32 R4, RZ, RZ, R0 ;  /* 0x000000ffff047224 */ /* 0x000fce00078e0000 */
.L_x_1:
[----:B------:R-:W-:Y:S05]  /*01c0*/  BSYNC.RECONVERGENT B2 ;  /* 0x0000000000027941 */ /* 0x000fea0003800200 */
.L_x_0:
[----:B------:R-:W0:Y:S01]  /*01d0*/  LDCU UR4, c[0x0][0x38c] ;  /* 0x00007180ff0477ac */ /* 0x000e220008000800 */
[----:B------:R-:W-:Y:S01]  /*01e0*/  I2FP.F32.U32 R0, R5 ;  /* 0x0000000500007245 */ /* 0x000fe20000201000 */
[----:B------:R-:W-:Y:S01]  /*01f0*/  BSSY.RECONVERGENT B2, `(.L_x_2) ;  /* 0x000000d000027945 */ /* 0x000fe20003800200 */
[----:B0-----:R-:W-:-:S04]  /*0200*/  I2FP.F32.U32 R3, UR4 ;  /* 0x0000000400037c45 */ /* 0x001fc80008201000 */
        /* <DEDUP_REMOVED lines=11> */
.L_x_3:
[----:B------:R-:W-:Y:S05]  /*02c0*/  BSYNC.RECONVERGENT B2 ;  /* 0x0000000000027941 */ /* 0x000fea0003800200 */
.L_x_2:
[----:B------:R-:W0:Y:S01]  /*02d0*/  LDCU UR5, c[0x3][0x21c] ;  /* 0x00c04380ff0577ac */ /* 0x000e220008000800 */
[----:B------:R-:W1:Y:S01]  /*02e0*/  LDC R2, c[0x3][0x210] ;  /* 0x00c08400ff027b82 */ /* 0x000e620000000800 */
[----:B------:R-:W1:Y:S01]  /*02f0*/  LDCU UR4, c[0x0][0x390] ;  /* 0x00007200ff0477ac */ /* 0x000e620008000800 */
[----:B0-----:R-:W-:Y:S01]  /*0300*/  UISETP.NE.AND UP0, UPT, UR5, 0x1, UPT ;  /* 0x000000010500788c */ /* 0x001fe2000bf05270 */
[----:B-1----:R-:W-:-:S08]  /*0310*/  FMUL R2, R2, UR4 ;  /* 0x0000000402027c20 */ /* 0x002fd00008400000 */
[----:B------:R-:W-:Y:S05]  /*0320*/  BRA.U !UP0, `(.L_x_4) ;  /* 0x0000001908c87547 */ /* 0x000fea000b800000 */
[----:B------:R-:W-:-:S09]  /*0330*/  UISETP.NE.AND UP0, UPT, UR5, URZ, UPT ;  /* 0x000000ff0500728c */ /* 0x000fd2000bf05270 */
[----:B------:R-:W-:Y:S05]  /*0340*/  BRA.U UP0, `(.L_x_5) ;  /* 0x0000000d00587547 */ /* 0x000fea000b800000 */
[----:B------:R-:W0:Y:S01]  /*0350*/  LDCU UR4, c[0x3][0x214] ;  /* 0x00c04280ff0477ac */ /* 0x000e220008000800 */
[----:B------:R-:W-:Y:S02]  /*0360*/  IMAD.MOV.U32 R8, RZ, RZ, RZ ;  /* 0x000000ffff087224 */ /* 0x000fe400078e00ff */
[----:B------:R-:W-:Y:S01]  /*0370*/  IMAD.MOV.U32 R3, RZ, RZ, RZ ;  /* 0x000000ffff037224 */ /* 0x000fe200078e00ff */
[----:B0-----:R-:W-:-:S09]  /*0380*/  UISETP.GE.AND UP0, UPT, UR4, 0x1, UPT ;  /* 0x000000010400788c */ /* 0x001fd2000bf06270 */
[----:B------:R-:W-:Y:S05]  /*0390*/  BRA.U !UP0, `(.L_x_6) ;  /* 0x0000000d080c7547 */ /* 0x000fea000b800000 */
[----:B------:R-:W0:Y:S01]  /*03a0*/  LDCU UR5, c[0x3][0x200] ;  /* 0x00c04000ff0577ac */ /* 0x000e220008000800 */
[----:B------:R-:W-:Y:S02]  /*03b0*/  IMAD.MOV.U32 R9, RZ, RZ, 0x3f800000 ;  /* 0x3f800000ff097424 */ /* 0x000fe400078e00ff */
[----:B------:R-:W-:Y:S01]  /*03c0*/  IMAD.MOV.U32 R3, RZ, RZ, RZ ;  /* 0x000000ffff037224 */ /* 0x000fe200078e00ff */
[----:B------:R-:W1:Y:S01]  /*03d0*/  LDCU UR6, c[0x3][0x208] ;  /* 0x00c04100ff0677ac */ /* 0x000e620008000800 */
[----:B------:R-:W-:Y:S02]  /*03e0*/  IMAD.MOV.U32 R0, RZ, RZ, 0x3f800000 ;  /* 0x3f800000ff007424 */ /* 0x000fe400078e00ff */
[----:B------:R-:W-:Y:S01]  /*03f0*/  IMAD.MOV.U32 R8, RZ, RZ, RZ ;  /* 0x000000ffff087224 */ /* 0x000fe200078e00ff */
[----:B------:R-:W2:Y:S01]  /*0400*/  LDCU UR7, c[0x3][0x204] ;  /* 0x00c04080ff0777ac */ /* 0x000ea20008000800 */
[----:B------:R-:W-:Y:S01]  /*0410*/  UIADD3 UR4, UPT, UPT, -UR4, URZ, URZ ;  /* 0x000000ff04047290 */ /* 0x000fe2000fffe1ff */
[----:B0-----:R-:W-:Y:S01]  /*0420*/  FMUL R10, R7, UR5 ;  /* 0x00000005070a7c20 */ /* 0x001fe20008400000 */
[----:B------:R-:W-:-:S10]  /*0430*/  FMUL R4, R4, UR5 ;  /* 0x0000000504047c20 */ /* 0x000fd40008400000 */
.L_x_7:
[-C--:B------:R-:W-:Y:S01]  /*0440*/  FMUL R14, R4, R9.reuse ;  /* 0x00000009040e7220 */ /* 0x080fe20000400000 */
[-C--:B------:R-:W-:Y:S01]  /*0450*/  FMUL R15, R10, R9.reuse ;  /* 0x000000090a0f7220 */ /* 0x080fe20000400000 */
[----:B------:R-:W-:Y:S01]  /*0460*/  FMUL R17, R2, R9 ;  /* 0x0000000902117220 */ /* 0x000fe20000400000 */
[----:B------:R-:W-:Y:S01]  /*0470*/  UIADD3 UR4, UPT, UPT, UR4, 0x1, URZ ;  /* 0x0000000104047890 */ /* 0x000fe2000fffe0ff */
[----:B------:R-:W0:Y:S01]  /*0480*/  F2I.FLOOR.NTZ R7, R14 ;  /* 0x0000000e00077305 */ /* 0x000e220000207100 */
[----:B------:R-:W-:Y:S01]  /*0490*/  FADD R3, R0, R3 ;  /* 0x0000000300037221 */ /* 0x000fe20000000000 */
[----:B--2---:R-:W-:Y:S01]  /*04a0*/  FMUL R9, R9, UR7 ;  /* 0x0000000709097c20 */ /* 0x004fe20008400000 */
[----:B------:R-:W-:-:S05]  /*04b0*/  UISETP.NE.AND UP0, UPT, UR4, URZ, UPT ;  /* 0x000000ff0400728c */ /* 0x000fca000bf05270 */
[----:B------:R-:W2:Y:S01]  /*04c0*/  F2I.FLOOR.NTZ R13, R17 ;  /* 0x00000011000d7305 */ /* 0x000ea20000207100 */
[----:B0-----:R-:W-:-:S07]  /*04d0*/  LOP3.LUT R11, R7, 0xff, RZ, 0xc0, !PT ;  /* 0x000000ff070b7812 */ /* 0x001fce00078ec0ff */
[----:B------:R-:W-:Y:S01]  /*04e0*/  FRND.FLOOR R20, R17 ;  /* 0x0000001100147307 */ /* 0x000fe20000205000 */
[----:B------:R-:W0:Y:S01]  /*04f0*/  LDC.U8 R12, c[0x3][R11] ;  /* 0x00c000000b0c7b82 */ /* 0x000e220000000000 */
[----:B--2---:R-:W-:-:S06]  /*0500*/  LOP3.LUT R13, R13, 0xff, RZ, 0xc0, !PT ;  /* 0x000000ff0d0d7812 */ /* 0x004fcc00078ec0ff */
[----:B------:R-:W2:Y:S01]  /*0510*/  F2I.FLOOR.NTZ R7, R15 ;  /* 0x0000000f00077305 */ /* 0x000ea20000207100 */
[----:B------:R-:W3:Y:S01]  /*0520*/  LDC.U8 R16, c[0x3][R11+0x1] ;  /* 0x00c000400b107b82 */ /* 0x000ee20000000000 */
[----:B--2---:R-:W-:-:S05]  /*0530*/  LOP3.LUT R7, R7, 0xff, RZ, 0xc0, !PT ;  /* 0x000000ff07077812 */ /* 0x004fca00078ec0ff */
[----:B0-----:R-:W-:-:S04]  /*0540*/  IMAD.IADD R21, R7, 0x1, R12 ;  /* 0x0000000107157824 */ /* 0x001fc800078e020c */
[----:B------:R-:W0:Y:S01]  /*0550*/  LDC.U8 R12, c[0x3][R21] ;  /* 0x00c00000150c7b82 */ /* 0x000e220000000000 */
[----:B---3--:R-:W-:Y:S02]  /*0560*/  IMAD.IADD R23, R7, 0x1, R16 ;  /* 0x0000000107177824 */ /* 0x008fe400078e0210 */
[----:B------:R-:W2:Y:S05]  /*0570*/  FRND.FLOOR R7, R14 ;  /* 0x0000000e00077307 */ /* 0x000eaa0000205000 */
[----:B------:R-:W3:Y:S08]  /*0580*/  LDC.U8 R18, c[0x3][R23] ;  /* 0x00c0000017127b82 */ /* 0x000ef00000000000 */
[----:B------:R-:W4:Y:S08]  /*0590*/  LDC.U8 R24, c[0x3][R21+0x1] ;  /* 0x00c0004015187b82 */ /* 0x000f300000000000 */
[----:B------:R-:W5:Y:S01]  /*05a0*/  LDC.U8 R26, c[0x3][R23+0x1] ;  /* 0x00c00040171a7b82 */ /* 0x000f620000000000 */
[----:B0-----:R-:W-:-:S02]  /*05b0*/  IMAD.IADD R22, R13, 0x1, R12 ;  /* 0x000000010d167824 */ /* 0x001fc400078e020c */
[----:B--2---:R-:W-:Y:S01]  /*05c0*/  FADD R12, R14, -R7 ;  /* 0x800000070e0c7221 */ /* 0x004fe20000000000 */
[----:B------:R-:W-:-:S04]  /*05d0*/  FADD R7, R17, -R20 ;  /* 0x8000001411077221 */ /* 0x000fc80000000000 */
[----:B------:R-:W0:Y:S01]  /*05e0*/  LDC.U8 R27, c[0x3][R22] ;  /* 0x00c00000161b7b82 */ /* 0x000e220000000000 */
[C---:B---3--:R-:W-:Y:S02]  /*05f0*/  IMAD.IADD R25, R13.reuse, 0x1, R18 ;  /* 0x000000010d197824 */ /* 0x048fe400078e0212 */
[----:B------:R-:W2:Y:S05]  /*0600*/  FRND.FLOOR R18, R15 ;  /* 0x0000000f00127307 */ /* 0x000eaa0000205000 */
[----:B------:R-:W3:Y:S01]  /*0610*/  LDC.U8 R16, c[0x3][R22+0x1] ;  /* 0x00c0004016107b82 */ /* 0x000ee20000000000 */
[----:B----4-:R-:W-:-:S07]  /*0620*/  IMAD.IADD R29, R13, 0x1, R24 ;  /* 0x000000010d1d7824 */ /* 0x010fce00078e0218 */
[----:B------:R4:W1:Y:S01]  /*0630*/  LDC.U8 R19, c[0x3][R25] ;  /* 0x00c0000019137b82 */ /* 0x0008620000000000 */
[----:B-----5:R-:W-:Y:S02]  /*0640*/  IMAD.IADD R31, R13, 0x1, R26 ;  /* 0x000000010d1f7824 */ /* 0x020fe400078e021a */
[----:B--2---:R-:W-:-:S05]  /*0650*/  FADD R11, R15, -R18 ;  /* 0x800000120f0b7221 */ /* 0x004fca0000000000 */
[----:B------:R2:W5:Y:S01]  /*0660*/  LDC.U8 R13, c[0x3][R29] ;  /* 0x00c000001d0d7b82 */ /* 0x0005620000000000 */
[----:B------:R-:W-:Y:S01]  /*0670*/  FMUL R30, R11, R11 ;  /* 0x0000000b0b1e7220 */ /* 0x000fe20000400000 */
[C---:B0-----:R-:W-:Y:S02]  /*0680*/  LOP3.LUT R18, R27.reuse, 0xf, RZ, 0xc0, !PT ;  /* 0x0000000f1b127812 */ /* 0x041fe400078ec0ff */
[C---:B------:R-:W-:Y:S02]  /*0690*/  LOP3.LUT R20, R27.reuse, 0xd, RZ, 0xc0, !PT ;  /* 0x0000000d1b147812 */ /* 0x040fe400078ec0ff */
[----:B------:R-:W-:Y:S02]  /*06a0*/  ISETP.GE.U32.AND P4, PT, R18, 0x8, PT ;  /* 0x000000081200780c */ /* 0x000fe40003f86070 */
[----:B------:R-:W-:Y:S02]  /*06b0*/  LOP3.LUT P2, RZ, R27, 0x2, RZ, 0xc0, !PT ;  /* 0x000000021bff7812 */ /* 0x000fe4000784c0ff */
[----:B---3--:R-:W-:-:S02]  /*06c0*/  LOP3.LUT R15, R16, 0xd, RZ, 0xc0, !PT ;  /* 0x0000000d100f7812 */ /* 0x008fc400078ec0ff */
[----:B------:R-:W-:Y:S02]  /*06d0*/  FSEL R17, R12, R11, !P4 ;  /* 0x0000000b0c117208 */ /* 0x000fe40006000000 */
[----:B------:R-:W-:Y:S02]  /*06e0*/  ISETP.NE.AND P4, PT, R15, 0xc, PT ;  /* 0x0000000c0f00780c */ /* 0x000fe40003f85270 */
[----:B------:R-:W-:Y:S01]  /*06f0*/  LOP3.LUT R14, R16, 0xf, RZ, 0xc0, !PT ;  /* 0x0000000f100e7812 */ /* 0x000fe200078ec0ff */
[----:B------:R4:W0:Y:S01]  /*0700*/  LDC.U8 R15, c[0x3][R25+0x1] ;  /* 0x00c00040190f7b82 */ /* 0x0008220000000000 */
[----:B------:R-:W-:Y:S02]  /*0710*/  LOP3.LUT R27, R27, 0x1, RZ, 0xc0, !PT ;  /* 0x000000011b1b7812 */ /* 0x000fe400078ec0ff */
[----:B------:R-:W-:Y:S02]  /*0720*/  ISETP.NE.AND P5, PT, R20, 0xc, PT ;  /* 0x0000000c1400780c */ /* 0x000fe40003fa5270 */
[----:B------:R-:W-:-:S02]  /*0730*/  ISETP.GE.U32.AND P0, PT, R14, 0x8, PT ;  /* 0x000000080e00780c */ /* 0x000fc40003f06070 */
[----:B------:R-:W-:Y:S01]  /*0740*/  ISETP.GE.U32.AND P3, PT, R14, 0x4, PT ;  /* 0x000000040e00780c */ /* 0x000fe20003f66070 */
[C---:B----4-:R-:W-:Y:S01]  /*0750*/  FMUL R25, R12.reuse, R12 ;  /* 0x0000000c0c197220 */ /* 0x050fe20000400000 */
[----:B-1----:R-:W-:Y:S02]  /*0760*/  LOP3.LUT R14, R19, 0xd, RZ, 0xc0, !PT ;  /* 0x0000000d130e7812 */ /* 0x002fe400078ec0ff */
[----:B------:R-:W-:Y:S01]  /*0770*/  ISETP.NE.U32.AND P6, PT, R27, 0x1, PT ;  /* 0x000000011b00780c */ /* 0x000fe20003fc5070 */
[----:B------:R-:W-:Y:S01]  /*0780*/  FMUL R25, R12, R25 ;  /* 0x000000190c197220 */ /* 0x000fe20000400000 */
[----:B------:R-:W-:Y:S02]  /*0790*/  ISETP.GE.U32.AND P1, PT, R18, 0x4, PT ;  /* 0x000000041200780c */ /* 0x000fe40003f26070 */
[----:B------:R-:W-:Y:S02]  /*07a0*/  LOP3.LUT R20, R19, 0xf, RZ, 0xc0, !PT ;  /* 0x0000000f13147812 */ /* 0x000fe400078ec0ff */
[----:B------:R-:W-:-:S02]  /*07b0*/  FSEL R18, R12, R7, !P5 ;  /* 0x000000070c127208 */ /* 0x000fc40006800000 */
[----:B------:R-:W-:Y:S01]  /*07c0*/  ISETP.NE.AND P5, PT, R14, 0xc, PT ;  /* 0x0000000c0e00780c */ /* 0x000fe20003fa5270 */
[----:B------:R-:W-:Y:S01]  /*07d0*/  FADD R14, R12, -1 ;  /* 0xbf8000000c0e7421 */ /* 0x000fe20000000000 */
[----:B------:R-:W-:Y:S02]  /*07e0*/  FSEL R23, -R17, R17, !P6 ;  /* 0x0000001111177208 */ /* 0x000fe40007000100 */
[----:B------:R-:W-:Y:S02]  /*07f0*/  ISETP.GE.U32.AND P6, PT, R20, 0x8, PT ;  /* 0x000000081400780c */ /* 0x000fe40003fc6070 */
[----:B------:R-:W-:Y:S02]  /*0800*/  FSEL R21, R11, R18, !P1 ;  /* 0x000000120b157208 */ /* 0x000fe40004800000 */
[C---:B------:R-:W-:Y:S01]  /*0810*/  LOP3.LUT R17, R16.reuse, 0x1, RZ, 0xc0, !PT ;  /* 0x0000000110117812 */ /* 0x040fe200078ec0ff */
[----:B------:R-:W1:Y:S01]  /*0820*/  LDC.U8 R18, c[0x3][R31] ;  /* 0x00c000001f127b82 */ /* 0x000e620000000000 */
[----:B------:R-:W-:-:S02]  /*0830*/  LOP3.LUT P1, RZ, R16, 0x2, RZ, 0xc0, !PT ;  /* 0x0000000210ff7812 */ /* 0x000fc4000782c0ff */
[C---:B------:R-:W-:Y:S02]  /*0840*/  FSEL R22, R14.reuse, R11, !P6 ;  /* 0x0000000b0e167208 */ /* 0x040fe40007000000 */
[----:B------:R-:W-:Y:S01]  /*0850*/  ISETP.NE.U32.AND P6, PT, R17, 0x1, PT ;  /* 0x000000011100780c */ /* 0x000fe20003fc5070 */
[----:B------:R-:W-:Y:S01]  /*0860*/  FADD R17, R7, -1 ;  /* 0xbf80000007117421 */ /* 0x000fe20000000000 */
[----:B------:R-:W-:Y:S01]  /*0870*/  FSEL R24, R14, R7, !P5 ;  /* 0x000000070e187208 */ /* 0x000fe20006800000 */
[----:B------:R2:W3:Y:S01]  /*0880*/  LDC.U8 R16, c[0x3][R29+0x1] ;  /* 0x00c000401d107b82 */ /* 0x0004e20000000000 */
[C---:B------:R-:W-:Y:S02]  /*0890*/  LOP3.LUT P5, RZ, R19.reuse, 0x2, RZ, 0xc0, !PT ;  /* 0x0000000213ff7812 */ /* 0x040fe400078ac0ff */
[----:B------:R-:W-:Y:S02]  /*08a0*/  LOP3.LUT R19, R19, 0x1, RZ, 0xc0, !PT ;  /* 0x0000000113137812 */ /* 0x000fe400078ec0ff */
[----:B------:R-:W-:-:S02]  /*08b0*/  FSEL R34, R12, R17, !P4 ;  /* 0x000000110c227208 */ /* 0x000fc40006000000 */
[----:B------:R-:W-:Y:S02]  /*08c0*/  ISETP.NE.U32.AND P4, PT, R19, 0x1, PT ;  /* 0x000000011300780c */ /* 0x000fe40003f85070 */
[----:B------:R-:W4:Y:S01]  /*08d0*/  LDC.U8 R19, c[0x3][R31+0x1] ;  /* 0x00c000401f137b82 */ /* 0x000f220000000000 */
[----:B------:R-:W-:Y:S02]  /*08e0*/  FSEL R28, R12, R11, !P0 ;  /* 0x0000000b0c1c7208 */ /* 0x000fe40004000000 */
[----:B------:R-:W-:Y:S01]  /*08f0*/  ISETP.GE.U32.AND P0, PT, R20, 0x4, PT ;  /* 0x000000041400780c */ /* 0x000fe20003f06070 */
[----:B------:R-:W-:Y:S01]  /*0900*/  IMAD.MOV.U32 R20, RZ, RZ, 0x40c00000 ;  /* 0x40c00000ff147424 */ /* 0x000fe200078e00ff */
[C---:B------:R-:W-:Y:S02]  /*0910*/  FSEL R34, R11.reuse, R34, !P3 ;  /* 0x000000220b227208 */ /* 0x040fe40005800000 */
[C---:B--2---:R-:W-:Y:S01]  /*0920*/  FSEL R29, R11.reuse, R24, !P0 ;  /* 0x000000180b1d7208 */ /* 0x044fe20004000000 */
[CC--:B------:R-:W-:Y:S01]  /*0930*/  FFMA R27, R12.reuse, R20.reuse, -15 ;  /* 0xc17000000c1b7423 */ /* 0x0c0fe20000000014 */
[-C--:B------:R-:W-:Y:S01]  /*0940*/  FFMA R32, R11, R20.reuse, -15 ;  /* 0xc17000000b207423 */ /* 0x080fe20000000014 */
[----:B------:R-:W-:Y:S01]  /*0950*/  FSEL R24, R21, -R21, !P2 ;  /* 0x8000001515187208 */ /* 0x000fe20005000000 */
[----:B------:R-:W-:Y:S01]  /*0960*/  FFMA R20, R7, R20, -15 ;  /* 0xc170000007147423 */ /* 0x000fe20000000014 */
[----:B------:R-:W-:Y:S01]  /*0970*/  FFMA R26, R12, R27, 10 ;  /* 0x412000000c1a7423 */ /* 0x000fe2000000001b */
[C---:B------:R-:W-:Y:S01]  /*0980*/  FMUL R27, R11.reuse, R30 ;  /* 0x0000001e0b1b7220 */ /* 0x040fe20000400000 */
[----:B------:R-:W-:Y:S01]  /*0990*/  FFMA R30, R11, R32, 10 ;  /* 0x412000000b1e7423 */ /* 0x000fe20000000020 */
[----:B------:R-:W-:Y:S01]  /*09a0*/  FSEL R32, -R22, R22, !P4 ;  /* 0x0000001616207208 */ /* 0x000fe20006000100 */
[----:B------:R-:W-:Y:S01]  /*09b0*/  FMUL R21, R25, R26 ;  /* 0x0000001a19157220 */ /* 0x000fe20000400000 */
[----:B0-----:R-:W-:Y:S01]  /*09c0*/  LOP3.LUT R25, R15, 0xf, RZ, 0xc0, !PT ;  /* 0x0000000f0f197812 */ /* 0x001fe200078ec0ff */
[----:B------:R-:W-:Y:S01]  /*09d0*/  FMUL R22, R27, R30 ;  /* 0x0000001e1b167220 */ /* 0x000fe20000400000 */
[----:B------:R-:W-:Y:S01]  /*09e0*/  FSEL R33, R34, -R34, !P1 ;  /* 0x8000002222217208 */ /* 0x000fe20004800000 */
[----:B------:R-:W-:Y:S01]  /*09f0*/  FADD R24, R23, R24 ;  /* 0x0000001817187221 */ /* 0x000fe20000000000 */
[----:B------:R-:W-:-:S02]  /*0a00*/  ISETP.GE.U32.AND P1, PT, R25, 0x4, PT ;  /* 0x000000041900780c */ /* 0x000fc40003f26070 */
[C---:B------:R-:W-:Y:S02]  /*0a10*/  LOP3.LUT P2, RZ, R15.reuse, 0x2, RZ, 0xc0, !PT ;  /* 0x000000020fff7812 */ /* 0x040fe4000784c0ff */
[C---:B------:R-:W-:Y:S02]  /*0a20*/  LOP3.LUT R27, R15.reuse, 0xd, RZ, 0xc0, !PT ;  /* 0x0000000d0f1b7812 */ /* 0x040fe400078ec0ff */
[----:B------:R-:W-:Y:S02]  /*0a30*/  LOP3.LUT R15, R15, 0x1, RZ, 0xc0, !PT ;  /* 0x000000010f0f7812 */ /* 0x000fe400078ec0ff */
[----:B------:R-:W-:Y:S02]  /*0a40*/  ISETP.GE.U32.AND P4, PT, R25, 0x8, PT ;  /* 0x000000081900780c */ /* 0x000fe40003f86070 */
[----:B-----5:R-:W-:Y:S02]  /*0a50*/  LOP3.LUT R25, R13, 0xf, RZ, 0xc0, !PT ;  /* 0x0000000f0d197812 */ /* 0x020fe400078ec0ff */
[----:B------:R-:W-:-:S02]  /*0a60*/  ISETP.NE.U32.AND P0, PT, R15, 0x1, PT ;  /* 0x000000010f00780c */ /* 0x000fc40003f05070 */
[----:B------:R-:W-:Y:S02]  /*0a70*/  LOP3.LUT R15, R13, 0xd, RZ, 0xc0, !PT ;  /* 0x0000000d0d0f7812 */ /* 0x000fe400078ec0ff */
[----:B------:R-:W-:Y:S02]  /*0a80*/  FSEL R28, -R28, R28, !P6 ;  /* 0x0000001c1c1c7208 */ /* 0x000fe40007000100 */
[----:B------:R-:W-:Y:S02]  /*0a90*/  FSEL R29, R29, -R29, !P5 ;  /* 0x8000001d1d1d7208 */ /* 0x000fe40006800000 */
[----:B------:R-:W-:Y:S01]  /*0aa0*/  ISETP.NE.AND P3, PT, R27, 0xc, PT ;  /* 0x0000000c1b00780c */ /* 0x000fe20003f65270 */
[----:B------:R-:W-:Y:S01]  /*0ab0*/  FADD R26, R28, R33 ;  /* 0x000000211c1a7221 */ /* 0x000fe20000000000 */
[C---:B------:R-:W-:Y:S01]  /*0ac0*/  ISETP.GE.U32.AND P5, PT, R25.reuse, 0x8, PT ;  /* 0x000000081900780c */ /* 0x040fe20003fa6070 */
[----:B------:R-:W-:Y:S01]  /*0ad0*/  FADD R23, R32, R29 ;  /* 0x0000001d20177221 */ /* 0x000fe20000000000 */
[----:B------:R-:W-:-:S02]  /*0ae0*/  ISETP.GE.U32.AND P6, PT, R25, 0x4, PT ;  /* 0x000000041900780c */ /* 0x000fc40003fc6070 */
[----:B------:R-:W-:Y:S01]  /*0af0*/  FSEL R25, R14, R11, !P4 ;  /* 0x0000000b0e197208 */ /* 0x000fe20006000000 */
[----:B------:R-:W-:Y:S01]  /*0b00*/  FADD R23, -R24, R23 ;  /* 0x0000001718177221 */ /* 0x000fe20000000100 */
[----:B---3--:R-:W-:Y:S02]  /*0b10*/  LOP3.LUT R27, R16, 0xf, RZ, 0xc0, !PT ;  /* 0x0000000f101b7812 */ /* 0x008fe400078ec0ff */
[----:B------:R-:W-:Y:S01]  /*0b20*/  ISETP.NE.AND P4, PT, R15, 0xc, PT ;  /* 0x0000000c0f00780c */ /* 0x000fe20003f85270 */
[----:B------:R-:W-:Y:S01]  /*0b30*/  FADD R15, R11, -1 ;  /* 0xbf8000000b0f7421 */ /* 0x000fe20000000000 */
[----:B------:R-:W-:Y:S01]  /*0b40*/  @P1 FSEL R11, R14, R17, !P3 ;  /* 0x000000110e0b1208 */ /* 0x000fe20005800000 */
[----:B------:R-:W-:Y:S01]  /*0b50*/  FFMA R23, R21, R23, R24 ;  /* 0x0000001715177223 */ /* 0x000fe20000000018 */
[----:B-1----:R-:W-:Y:S02]  /*0b60*/  LOP3.LUT R29, R18, 0xd, RZ, 0xc0, !PT ;  /* 0x0000000d121d7812 */ /* 0x002fe400078ec0ff */
[----:B------:R-:W-:-:S02]  /*0b70*/  ISETP.GE.U32.AND P1, PT, R27, 0x8, PT ;  /* 0x000000081b00780c */ /* 0x000fc40003f26070 */
[----:B------:R-:W-:Y:S02]  /*0b80*/  ISETP.GE.U32.AND P3, PT, R27, 0x4, PT ;  /* 0x000000041b00780c */ /* 0x000fe40003f66070 */
[----:B------:R-:W-:Y:S02]  /*0b90*/  LOP3.LUT R27, R18, 0xf, RZ, 0xc0, !PT ;  /* 0x0000000f121b7812 */ /* 0x000fe400078ec0ff */
[C---:B------:R-:W-:Y:S02]  /*0ba0*/  FSEL R28, R12.reuse, R7, !P4 ;  /* 0x000000070c1c7208 */ /* 0x040fe40006000000 */
[----:B------:R-:W-:Y:S02]  /*0bb0*/  ISETP.NE.AND P4, PT, R29, 0xc, PT ;  /* 0x0000000c1d00780c */ /* 0x000fe40003f85270 */
[----:B------:R-:W-:Y:S02]  /*0bc0*/  FSEL R30, R12, R15, !P5 ;  /* 0x0000000f0c1e7208 */ /* 0x000fe40006800000 */
[----:B------:R-:W-:-:S02]  /*0bd0*/  ISETP.GE.U32.AND P5, PT, R27, 0x8, PT ;  /* 0x000000081b00780c */ /* 0x000fc40003fa6070 */
[----:B------:R-:W-:Y:S02]  /*0be0*/  FSEL R28, R15, R28, !P6 ;  /* 0x0000001c0f1c7208 */ /* 0x000fe40007000000 */
[----:B------:R-:W-:Y:S02]  /*0bf0*/  ISETP.GE.U32.AND P6, PT, R27, 0x4, PT ;  /* 0x000000041b00780c */ /* 0x000fe40003fc6070 */
[----:B----4-:R-:W-:Y:S02]  /*0c00*/  LOP3.LUT R29, R19, 0xf, RZ, 0xc0, !PT ;  /* 0x0000000f131d7812 */ /* 0x010fe400078ec0ff */
[----:B------:R-:W-:Y:S02]  /*0c10*/  LOP3.LUT R27, R16, 0xd, RZ, 0xc0, !PT ;  /* 0x0000000d101b7812 */ /* 0x000fe400078ec0ff */
[C---:B------:R-:W-:Y:S02]  /*0c20*/  FSEL R32, R14.reuse, R7, !P4 ;  /* 0x000000070e207208 */ /* 0x040fe40006000000 */
[----:B------:R-:W-:-:S02]  /*0c30*/  FSEL R31, R14, R15, !P5 ;  /* 0x0000000f0e1f7208 */ /* 0x000fc40006800000 */
[----:B------:R-:W-:Y:S02]  /*0c40*/  ISETP.GE.U32.AND P5, PT, R29, 0x4, PT ;  /* 0x000000041d00780c */ /* 0x000fe40003fa6070 */
[----:B------:R-:W-:Y:S02]  /*0c50*/  ISETP.NE.AND P4, PT, R27, 0xc, PT ;  /* 0x0000000c1b00780c */ /* 0x000fe40003f85270 */
[----:B------:R-:W-:Y:S02]  /*0c60*/  FSEL R27, R15, R32, !P6 ;  /* 0x000000200f1b7208 */ /* 0x000fe40007000000 */
[----:B------:R-:W-:Y:S02]  /*0c70*/  ISETP.GE.U32.AND P6, PT, R29, 0x8, PT ;  /* 0x000000081d00780c */ /* 0x000fe40003fc6070 */
[----:B------:R-:W-:Y:S02]  /*0c80*/  FSEL R29, R12, R15, !P1 ;  /* 0x0000000f0c1d7208 */ /* 0x000fe40004800000 */
[----:B------:R-:W-:-:S02]  /*0c90*/  LOP3.LUT P1, RZ, R13, 0x2, RZ, 0xc0, !PT ;  /* 0x000000020dff7812 */ /* 0x000fc4000782c0ff */
[----:B------:R-:W-:Y:S02]  /*0ca0*/  LOP3.LUT R32, R19, 0xd, RZ, 0xc0, !PT ;  /* 0x0000000d13207812 */ /* 0x000fe400078ec0ff */
[----:B------:R-:W-:Y:S02]  /*0cb0*/  FSEL R12, R12, R17, !P4 ;  /* 0x000000110c0c7208 */ /* 0x000fe40006000000 */
[----:B------:R-:W-:Y:S02]  /*0cc0*/  LOP3.LUT R13, R13, 0x1, RZ, 0xc0, !PT ;  /* 0x000000010d0d7812 */ /* 0x000fe400078ec0ff */
[----:B------:R-:W-:Y:S02]  /*0cd0*/  ISETP.NE.AND P4, PT, R32, 0xc, PT ;  /* 0x0000000c2000780c */ /* 0x000fe40003f85270 */
[----:B------:R-:W-:Y:S02]  /*0ce0*/  FSEL R12, R15, R12, !P3 ;  /* 0x0000000c0f0c7208 */ /* 0x000fe40005800000 */
[----:B------:R-:W-:-:S02]  /*0cf0*/  ISETP.NE.U32.AND P3, PT, R13, 0x1, PT ;  /* 0x000000010d00780c */ /* 0x000fc40003f65070 */
[----:B------:R-:W-:Y:S02]  /*0d00*/  LOP3.LUT R13, R18, 0x1, RZ, 0xc0, !PT ;  /* 0x00000001120d7812 */ /* 0x000fe400078ec0ff */
[C---:B------:R-:W-:Y:S02]  /*0d10*/  FSEL R32, R14.reuse, R15, !P6 ;  /* 0x0000000f0e207208 */ /* 0x040fe40007000000 */
[----:B------:R-:W-:Y:S02]  /*0d20*/  @P5 FSEL R15, R14, R17, !P4 ;  /* 0x000000110e0f5208 */ /* 0x000fe40006000000 */
[C---:B------:R-:W-:Y:S02]  /*0d30*/  LOP3.LUT R14, R16.reuse, 0x1, RZ, 0xc0, !PT ;  /* 0x00000001100e7812 */ /* 0x040fe400078ec0ff */
[----:B------:R-:W-:Y:S02]  /*0d40*/  LOP3.LUT P5, RZ, R16, 0x2, RZ, 0xc0, !PT ;  /* 0x0000000210ff7812 */ /* 0x000fe400078ac0ff */
[----:B------:R-:W-:-:S02]  /*0d50*/  ISETP.NE.U32.AND P6, PT, R13, 0x1, PT ;  /* 0x000000010d00780c */ /* 0x000fc40003fc5070 */
[----:B------:R-:W-:Y:S02]  /*0d60*/  LOP3.LUT R16, R19, 0x1, RZ, 0xc0, !PT ;  /* 0x0000000113107812 */ /* 0x000fe400078ec0ff */
[----:B------:R-:W-:Y:S02]  /*0d70*/  ISETP.NE.U32.AND P4, PT, R14, 0x1, PT ;  /* 0x000000010e00780c */ /* 0x000fe40003f85070 */
[----:B------:R-:W-:Y:S02]  /*0d80*/  FSEL R14, -R30, R30, !P3 ;  /* 0x0000001e1e0e7208 */ /* 0x000fe40005800100 */
[----:B------:R-:W-:Y:S02]  /*0d90*/  FSEL R13, -R31, R31, !P6 ;  /* 0x0000001f1f0d7208 */ /* 0x000fe40007000100 */
[----:B------:R-:W-:Y:S02]  /*0da0*/  FSEL R25, -R25, R25, !P0 ;  /* 0x0000001919197208 */ /* 0x000fe40004000100 */
[----:B------:R-:W-:-:S02]  /*0db0*/  LOP3.LUT P3, RZ, R18, 0x2, RZ, 0xc0, !PT ;  /* 0x0000000212ff7812 */ /* 0x000fc4000786c0ff */
[----:B------:R-:W-:Y:S02]  /*0dc0*/  ISETP.NE.U32.AND P6, PT, R16, 0x1, PT ;  /* 0x000000011000780c */ /* 0x000fe40003fc5070 */
[----:B------:R-:W-:Y:S02]  /*0dd0*/  LOP3.LUT P0, RZ, R19, 0x2, RZ, 0xc0, !PT ;  /* 0x0000000213ff7812 */ /* 0x000fe4000780c0ff */
[----:B------:R-:W-:Y:S02]  /*0de0*/  FSEL R16, R11, -R11, !P2 ;  /* 0x8000000b0b107208 */ /* 0x000fe40005000000 */
[----:B------:R-:W-:Y:S02]  /*0df0*/  FSEL R18, R12, -R12, !P5 ;  /* 0x8000000c0c127208 */ /* 0x000fe40006800000 */
[----:B------:R-:W-:Y:S01]  /*0e00*/  FSEL R29, -R29, R29, !P4 ;  /* 0x0000001d1d1d7208 */ /* 0x000fe20006000100 */
[----:B------:R-:W-:Y:S01]  /*0e10*/  FADD R25, R25, R16 ;  /* 0x0000001019197221 */ /* 0x000fe20000000000 */
[----:B------:R-:W-:-:S02]  /*0e20*/  FSEL R32, -R32, R32, !P6 ;  /* 0x0000002020207208 */ /* 0x000fc40007000100 */
[----:B------:R-:W-:Y:S01]  /*0e30*/  FSEL R11, R28, -R28, !P1 ;  /* 0x8000001c1c0b7208 */ /* 0x000fe20004800000 */
[----:B------:R-:W-:Y:S01]  /*0e40*/  FADD R18, R29, R18 ;  /* 0x000000121d127221 */ /* 0x000fe20000000000 */
[----:B------:R-:W-:Y:S01]  /*0e50*/  FSEL R12, R27, -R27, !P3 ;  /* 0x8000001b1b0c7208 */ /* 0x000fe20005800000 */
[----:B------:R-:W-:Y:S01]  /*0e60*/  FADD R25, -R26, R25 ;  /* 0x000000191a197221 */ /* 0x000fe20000000100 */
[----:B------:R-:W-:Y:S01]  /*0e70*/  FSEL R15, R15, -R15, !P0 ;  /* 0x8000000f0f0f7208 */ /* 0x000fe20004000000 */
[----:B------:R-:W-:Y:S01]  /*0e80*/  FADD R14, R14, R11 ;  /* 0x0000000b0e0e7221 */ /* 0x000fe20000000000 */
[----:B------:R-:W-:Y:S01]  /*0e90*/  FFMA R11, R7, R20, 10 ;  /* 0x41200000070b7423 */ /* 0x000fe20000000014 */
[----:B------:R-:W-:Y:S01]  /*0ea0*/  FADD R13, R13, R12 ;  /* 0x0000000c0d0d7221 */ /* 0x000fe20000000000 */
[----:B------:R-:W-:Y:S01]  /*0eb0*/  FFMA R25, R21, R25, R26 ;  /* 0x0000001915197223 */ /* 0x000fe2000000001a */
[----:B------:R-:W-:Y:S01]  /*0ec0*/  FADD R15, R32, R15 ;  /* 0x0000000f200f7221 */ /* 0x000fe20000000000 */
[----:B------:R-:W-:Y:S01]  /*0ed0*/  FMUL R12, R7, R7 ;  /* 0x00000007070c7220 */ /* 0x000fe20000400000 */
[----:B------:R-:W-:-:S02]  /*0ee0*/  FADD R13, -R14, R13 ;  /* 0x0000000d0e0d7221 */ /* 0x000fc40000000100 */
[----:B------:R-:W-:Y:S01]  /*0ef0*/  FADD R15, -R18, R15 ;  /* 0x0000000f120f7221 */ /* 0x000fe20000000100 */
[----:B------:R-:W-:Y:S01]  /*0f00*/  FMUL R12, R7, R12 ;  /* 0x0000000c070c7220 */ /* 0x000fe20000400000 */
[C---:B------:R-:W-:Y:S02]  /*0f10*/  FFMA R14, R21.reuse, R13, R14 ;  /* 0x0000000d150e7223 */ /* 0x040fe4000000000e */
[----:B------:R-:W-:Y:S01]  /*0f20*/  FFMA R18, R21, R15, R18 ;  /* 0x0000000f15127223 */ /* 0x000fe20000000012 */
[----:B------:R-:W-:Y:S01]  /*0f30*/  FMUL R11, R12, R11 ;  /* 0x0000000b0c0b7220 */ /* 0x000fe20000400000 */
[----:B------:R-:W-:Y:S02]  /*0f40*/  FADD R14, -R23, R14 ;  /* 0x0000000e170e7221 */ /* 0x000fe40000000100 */
[----:B------:R-:W-:Y:S02]  /*0f50*/  FADD R18, -R25, R18 ;  /* 0x0000001219127221 */ /* 0x000fe40000000100 */
[----:B------:R-:W-:-:S02]  /*0f60*/  FFMA R14, R22, R14, R23 ;  /* 0x0000000e160e7223 */ /* 0x000fc40000000017 */
[----:B------:R-:W-:-:S04]  /*0f70*/  FFMA R25, R22, R18, R25 ;  /* 0x0000001216197223 */ /* 0x000fc80000000019 */
[----:B------:R-:W-:-:S04]  /*0f80*/  FADD R25, -R14, R25 ;  /* 0x000000190e197221 */ /* 0x000fc80000000100 */
[----:B------:R-:W-:-:S04]  /*0f90*/  FFMA R11, R11, R25, R14 ;  /* 0x000000190b0b7223 */ /* 0x000fc8000000000e */
[----:B------:R-:W-:Y:S01]  /*0fa0*/  FFMA R8, R11, R0, R8 ;  /* 0x000000000b087223 */ /* 0x000fe20000000008 */
[----:B------:R-:W-:Y:S01]  /*0fb0*/  FMUL R0, R0, UR6 ;  /* 0x0000000600007c20 */ /* 0x000fe20008400000 */
[----:B------:R-:W-:Y:S06]  /*0fc0*/  BRA.U UP0, `(.L_x_7) ;  /* 0xfffffff5001c7547 */ /* 0x000fec000b83ffff */
.L_x_6:
[----:B------:R-:W0:Y:S01]  /*0fd0*/  MUFU.RCP R0, R3 ;  /* 0x0000000300007308 */ /* 0x000e220000001000 */
[----:B------:R-:W-:Y:S07]  /*0fe0*/  BSSY.RECONVERGENT B2, `(.L_x_8) ;  /* 0x000000b000027945 */ /* 0x000fee0003800200 */
[----:B------:R-:W1:Y:S01]  /*0ff0*/  FCHK P0, R8, R3 ;  /* 0x0000000308007302 */ /* 0x000e620000000000 */
[----:B0-----:R-:W-:-:S04]  /*1000*/  FFMA R7, R0, -R3, 1 ;  /* 0x3f80000000077423 */ /* 0x001fc80000000803 */
[----:B------:R-:W-:-:S04]  /*1010*/  FFMA R0, R0, R7, R0 ;  /* 0x0000000700007223 */ /* 0x000fc80000000000 */
[----:B------:R-:W-:-:S04]  /*1020*/  FFMA R7, R0, R8, RZ ;  /* 0x0000000800077223 */ /* 0x000fc800000000ff */
[----:B------:R-:W-:-:S04]  /*1030*/  FFMA R2, R7, -R3, R8 ;  /* 0x8000000307027223 */ /* 0x000fc80000000008 */
[----:B------:R-:W-:Y:S01]  /*1040*/  FFMA R0, R0, R2, R7 ;  /* 0x0000000200007223 */ /* 0x000fe20000000007 */
[----:B-1----:R-:W-:Y:S06]  /*1050*/  @!P0 BRA `(.L_x_9) ;  /* 0x00000000000c8947 */ /* 0x002fec0003800000 */
[----:B------:R-:W-:Y:S01]  /*1060*/  IMAD.MOV.U32 R0, RZ, RZ, R8 ;  /* 0x000000ffff007224 */ /* 0x000fe200078e0008 */
[----:B------:R-:W-:-:S07]  /*1070*/  MOV R8, 0x1090 ;  /* 0x0000109000087802 */ /* 0x000fce0000000f00 */
[----:B------:R-:W-:Y:S05]  /*1080*/  CALL.REL.NOINC `($__internal_0_$__cuda_sm3x_div_rn_noftz_f32_slowpath) ;  /* 0x0000005800707944 */ /* 0x000fea0003c00000 */
.L_x_9:
[----:B------:R-:W-:Y:S05]  /*1090*/  BSYNC.RECONVERGENT B2 ;  /* 0x0000000000027941 */ /* 0x000fea0003800200 */
.L_x_8:
[----:B------:R-:W-:Y:S05]  /*10a0*/  BRA `(.L_x_10) ;  /* 0x0000003400847947 */ /* 0x000fea0003800000 */
.L_x_5:
        /* <DEDUP_REMOVED lines=15> */
.L_x_12:
        /* <DEDUP_REMOVED lines=182> */
[----:B------:R-:W-:-:S04]  /*1d00*/  FADD R11, -|R11|, 1 ;  /* 0x3f8000000b0b7421 */ /* 0x000fc80000000300 */
[----:B------:R-:W-:-:S04]  /*1d10*/  FMUL R11, R11, R11 ;  /* 0x0000000b0b0b7220 */ /* 0x000fc80000400000 */
[----:B------:R-:W-:Y:S01]  /*1d20*/  FFMA R8, R11, R0, R8 ;  /* 0x000000000b087223 */ /* 0x000fe20000000008 */
[----:B------:R-:W-:Y:S01]  /*1d30*/  FMUL R0, R0, UR6 ;  /* 0x0000000600007c20 */ /* 0x000fe20008400000 */
[----:B------:R-:W-:Y:S06]  /*1d40*/  BRA.U UP0, `(.L_x_12) ;  /* 0xfffffff500147547 */ /* 0x000fec000b83ffff */
.L_x_11:
        /* <DEDUP_REMOVED lines=12> */
.L_x_14:
[----:B------:R-:W-:Y:S05]  /*1e10*/  BSYNC.RECONVERGENT B2 ;  /* 0x0000000000027941 */ /* 0x000fea0003800200 */
.L_x_13:
[----:B------:R-:W-:-:S04]  /*1e20*/  IMAD.MOV.U32 R3, RZ, RZ, 0x40000000 ;  /* 0x40000000ff037424 */ /* 0x000fc800078e00ff */
[----:B------:R-:W-:Y:S01]  /*1e30*/  FFMA R0, R0, R3, -1 ;  /* 0xbf80000000007423 */ /* 0x000fe20000000003 */
[----:B------:R-:W-:Y:S06]  /*1e40*/  BRA `(.L_x_10) ;  /* 0x00000028001c7947 */ /* 0x000fec0003800000 */
.L_x_4:
[----:B------:R-:W0:Y:S01]  /*1e50*/  LDCU UR4, c[0x3][0x214] ;  /* 0x00c04280ff0477ac */ /* 0x000e220008000800 */
[----:B------:R-:W-:Y:S02]  /*1e60*/  IMAD.MOV.U32 R8, RZ, RZ, RZ ;  /* 0x000000ffff087224 */ /* 0x000fe400078e00ff */
[----:B------:R-:W-:Y:S01]  /*1e70*/  IMAD.MOV.U32 R3, RZ, RZ, RZ ;  /* 0x000000ffff037224 */ /* 0x000fe200078e00ff */
[----:B0-----:R-:W-:-:S09]  /*1e80*/  UISETP.GE.AND UP1, UPT, UR4, 0x1, UPT ;  /* 0x000000010400788c */ /* 0x001fd2000bf26270 */
[----:B------:R-:W-:Y:S05]  /*1e90*/  BRA.U !UP1, `(.L_x_15) ;  /* 0x0000000d09147547 */ /* 0x000fea000b800000 */
[----:B------:R-:W0:Y:S01]  /*1ea0*/  LDCU UR5, c[0x3][0x200] ;  /* 0x00c04000ff0577ac */ /* 0x000e220008000800 */
[----:B------:R-:W-:Y:S01]  /*1eb0*/  FADD R12, R4, 17 ;  /* 0x41880000040c7421 */ /* 0x000fe20000000000 */
[----:B------:R-:W-:Y:S01]  /*1ec0*/  FADD R10, R7, 31 ;  /* 0x41f80000070a7421 */ /* 0x000fe20000000000 */
[----:B------:R-:W-:Y:S01]  /*1ed0*/  IMAD.MOV.U32 R9, RZ, RZ, 0x3f800000 ;  /* 0x3f800000ff097424 */ /* 0x000fe200078e00ff */
[----:B------:R-:W1:Y:S01]  /*1ee0*/  LDCU UR6, c[0x3][0x208] ;  /* 0x00c04100ff0677ac */ /* 0x000e620008000800 */
[----:B------:R-:W-:Y:S02]  /*1ef0*/  IMAD.MOV.U32 R3, RZ, RZ, RZ ;  /* 0x000000ffff037224 */ /* 0x000fe400078e00ff */
[----:B------:R-:W-:Y:S01]  /*1f00*/  IMAD.MOV.U32 R0, RZ, RZ, 0x3f800000 ;  /* 0x3f800000ff007424 */ /* 0x000fe200078e00ff */
[----:B------:R-:W2:Y:S01]  /*1f10*/  LDCU UR7, c[0x3][0x204] ;  /* 0x00c04080ff0777ac */ /* 0x000ea20008000800 */
[----:B------:R-:W-:Y:S01]  /*1f20*/  IMAD.MOV.U32 R8, RZ, RZ, RZ ;  /* 0x000000ffff087224 */ /* 0x000fe200078e00ff */
[----:B------:R-:W-:Y:S01]  /*1f30*/  UIADD3 UR4, UPT, UPT, -UR4, URZ, URZ ;  /* 0x000000ff04047290 */ /* 0x000fe2000fffe1ff */
[----:B0-----:R-:W-:Y:S01]  /*1f40*/  FMUL R12, R12, UR5 ;  /* 0x000000050c0c7c20 */ /* 0x001fe20008400000 */
[----:B------:R-:W-:-:S10]  /*1f50*/  FMUL R10, R10, UR5 ;  /* 0x000000050a0a7c20 */ /* 0x000fd40008400000 */
.L_x_16:
[-C--:B------:R-:W-:Y:S01]  /*1f60*/  FMUL R15, R12, R9.reuse ;  /* 0x000000090c0f7220 */ /* 0x080fe20000400000 */
[----:B------:R-:W-:Y:S01]  /*1f70*/  FMUL R16, R10, R9 ;  /* 0x000000090a107220 */ /* 0x000fe20000400000 */
[----:B------:R-:W-:Y:S01]  /*1f80*/  UIADD3 UR4, UPT, UPT, UR4, 0x1, URZ ;  /* 0x0000000104047890 */ /* 0x000fe2000fffe0ff */
[----:B------:R-:W-:Y:S01]  /*1f90*/  FADD R3, R0, R3 ;  /* 0x0000000300037221 */ /* 0x000fe20000000000 */
[----:B------:R-:W0:Y:S02]  /*1fa0*/  F2I.FLOOR.NTZ R11, R15 ;  /* 0x0000000f000b7305 */ /* 0x000e240000207100 */
[----:B------:R-:W-:-:S06]  /*1fb0*/  UISETP.NE.AND UP0, UPT, UR4, URZ, UPT ;  /* 0x000000ff0400728c */ /* 0x000fcc000bf05270 */
[----:B------:R-:W3:Y:S01]  /*1fc0*/  F2I.FLOOR.NTZ R13, R16 ;  /* 0x00000010000d7305 */ /* 0x000ee20000207100 */
[----:B0-----:R-:W-:-:S04]  /*1fd0*/  LOP3.LUT R11, R11, 0xff, RZ, 0xc0, !PT ;  /* 0x000000ff0b0b7812 */ /* 0x001fc800078ec0ff */
[----:B------:R0:W4:Y:S01]  /*1fe0*/  LDC.U8 R14, c[0x3][R11] ;  /* 0x00c000000b0e7b82 */ /* 0x0001220000000000 */
[----:B---3--:R-:W-:-:S07]  /*1ff0*/  LOP3.LUT R13, R13, 0xff, RZ, 0xc0, !PT ;  /* 0x000000ff0d0d7812 */ /* 0x008fce00078ec0ff */
[----:B------:R0:W3:Y:S02]  /*2000*/  LDC.U8 R18, c[0x3][R11+0x1] ;  /* 0x00c000400b127b82 */ /* 0x0000e40000000000 */
[----:B0-----:R-:W-:Y:S02]  /*2010*/  IMAD.MOV.U32 R11, RZ, RZ, 0x40c00000 ;  /* 0x40c00000ff0b7424 */ /* 0x001fe400078e00ff */
[----:B----4-:R-:W-:-:S04]  /*2020*/  IMAD.IADD R26, R13, 0x1, R14 ;  /* 0x000000010d1a7824 */ /* 0x010fc800078e020e */
[----:B------:R-:W0:Y:S01]  /*2030*/  LDC.U8 R14, c[0x3][R26] ;  /* 0x00c000001a0e7b82 */ /* 0x000e220000000000 */
[----:B---3--:R-:W-:Y:S02]  /*2040*/  IMAD.IADD R31, R13, 0x1, R18 ;  /* 0x000000010d1f7824 */ /* 0x008fe400078e0212 */
[----:B------:R-:W-:Y:S01]  /*2050*/  FMUL R18, R2, R9 ;  /* 0x0000000902127220 */ /* 0x000fe20000400000 */
[----:B------:R-:W3:Y:S01]  /*2060*/  FRND.FLOOR R13, R16 ;  /* 0x00000010000d7307 */ /* 0x000ee20000205000 */
[----:B--2---:R-:W-:-:S03]  /*2070*/  FMUL R9, R9, UR7 ;  /* 0x0000000709097c20 */ /* 0x004fc60008400000 */
[----:B------:R-:W2:Y:S04]  /*2080*/  LDC.U8 R20, c[0x3][R31] ;  /* 0x00c000001f147b82 */ /* 0x000ea80000000000 */
[----:B------:R-:W4:Y:S04]  /*2090*/  F2I.FLOOR.NTZ R19, R18 ;  /* 0x0000001200137305 */ /* 0x000f280000207100 */
[----:B------:R-:W5:Y:S01]  /*20a0*/  LDC.U8 R28, c[0x3][R26+0x1] ;  /* 0x00c000401a1c7b82 */ /* 0x000f620000000000 */
[----:B---3--:R-:W-:-:S03]  /*20b0*/  FADD R13, R16, -R13 ;  /* 0x8000000d100d7221 */ /* 0x008fc60000000000 */
[----:B------:R-:W-:Y:S01]  /*20c0*/  FRND.FLOOR R25, R18 ;  /* 0x0000001200197307 */ /* 0x000fe20000205000 */
[C---:B------:R-:W-:Y:S01]  /*20d0*/  FMUL R32, R13.reuse, R13 ;  /* 0x0000000d0d207220 */ /* 0x040fe20000400000 */
[----:B------:R-:W-:Y:S01]  /*20e0*/  FFMA R34, R13, R11, -15 ;  /* 0xc17000000d227423 */ /* 0x000fe2000000000b */
[----:B----4-:R-:W-:-:S05]  /*20f0*/  LOP3.LUT R19, R19, 0xff, RZ, 0xc0, !PT ;  /* 0x000000ff13137812 */ /* 0x010fca00078ec0ff */
[C---:B0-----:R-:W-:Y:S02]  /*2100*/  IMAD.IADD R30, R19.reuse, 0x1, R14 ;  /* 0x00000001131e7824 */ /* 0x041fe400078e020e */
[----:B------:R-:W0:Y:S02]  /*2110*/  FRND.FLOOR R14, R15 ;  /* 0x0000000f000e7307 */ /* 0x000e240000205000 */
[----:B------:R-:W3:Y:S01]  /*2120*/  LDC.U8 R17, c[0x3][R30] ;  /* 0x00c000001e117b82 */ /* 0x000ee20000000000 */
[----:B--2---:R-:W-:-:S07]  /*2130*/  IMAD.IADD R23, R19, 0x1, R20 ;  /* 0x0000000113177824 */ /* 0x004fce00078e0214 */
[----:B------:R-:W2:Y:S01]  /*2140*/  LDC.U8 R21, c[0x3][R30+0x1] ;  /* 0x00c000401e157b82 */ /* 0x000ea20000000000 */
[----:B-----5:R-:W-:Y:S02]  /*2150*/  IMAD.IADD R28, R19, 0x1, R28 ;  /* 0x00000001131c7824 */ /* 0x020fe400078e021c */
[----:B0-----:R-:W-:Y:S01]  /*2160*/  FADD R14, R15, -R14 ;  /* 0x8000000e0f0e7221 */ /* 0x001fe20000000000 */
[----:B------:R-:W-:-:S04]  /*2170*/  FADD R15, R18, -R25 ;  /* 0x80000019120f7221 */ /* 0x000fc80000000000 */
[----:B------:R-:W0:Y:S01]  /*2180*/  LDC.U8 R20, c[0x3][R31+0x1] ;  /* 0x00c000401f147b82 */ /* 0x000e220000000000 */
[C---:B------:R-:W-:Y:S01]  /*2190*/  FMUL R27, R14.reuse, R14 ;  /* 0x0000000e0e1b7220 */ /* 0x040fe20000400000 */
[----:B------:R-:W-:-:S03]  /*21a0*/  FFMA R29, R14, R11, -15 ;  /* 0xc17000000e1d7423 */ /* 0x000fc6000000000b */
[C---:B------:R-:W-:Y:S01]  /*21b0*/  FMUL R27, R14.reuse, R27 ;  /* 0x0000001b0e1b7220 */ /* 0x040fe20000400000 */
[----:B------:R-:W-:Y:S02]  /*21c0*/  FFMA R24, R14, R29, 10 ;  /* 0x412000000e187423 */ /* 0x000fe4000000001d */
[----:B------:R-:W4:Y:S02]  /*21d0*/  LDC.U8 R22, c[0x3][R23] ;  /* 0x00c0000017167b82 */ /* 0x000f240000000000 */
[----:B------:R-:W-:-:S06]  /*21e0*/  FMUL R16, R27, R24 ;  /* 0x000000181b107220 */ /* 0x000fcc0000400000 */
[----:B------:R5:W1:Y:S01]  /*21f0*/  LDC.U8 R18, c[0x3][R23+0x1] ;  /* 0x00c0004017127b82 */ /* 0x000a620000000000 */
[C---:B---3--:R-:W-:Y:S02]  /*2200*/  LOP3.LUT R29, R17.reuse, 0xf, RZ, 0xc0, !PT ;  /* 0x0000000f111d7812 */ /* 0x048fe400078ec0ff */
[C---:B------:R-:W-:Y:S02]  /*2210*/  LOP3.LUT R24, R17.reuse, 0xd, RZ, 0xc0, !PT ;  /* 0x0000000d11187812 */ /* 0x040fe400078ec0ff */
[C---:B------:R-:W-:Y:S02]  /*2220*/  LOP3.LUT P0, RZ, R17.reuse, 0x2, RZ, 0xc0, !PT ;  /* 0x0000000211ff7812 */ /* 0x040fe4000780c0ff */
[----:B------:R-:W-:Y:S02]  /*2230*/  LOP3.LUT R17, R17, 0x1, RZ, 0xc0, !PT ;  /* 0x0000000111117812 */ /* 0x000fe400078ec0ff */
[----:B------:R-:W-:Y:S02]  /*2240*/  ISETP.GE.U32.AND P3, PT, R29, 0x8, PT ;  /* 0x000000081d00780c */ /* 0x000fe40003f66070 */
[----:B------:R-:W-:-:S02]  /*2250*/  ISETP.NE.U32.AND P6, PT, R17, 0x1, PT ;  /* 0x000000011100780c */ /* 0x000fc40003fc5070 */
[----:B------:R3:W3:Y:S01]  /*2260*/  LDC.U8 R17, c[0x3][R28] ;  /* 0x00c000001c117b82 */ /* 0x0006e20000000000 */
[----:B------:R-:W-:Y:S02]  /*2270*/  ISETP.GE.U32.AND P5, PT, R29, 0x4, PT ;  /* 0x000000041d00780c */ /* 0x000fe40003fa6070 */
[----:B--2---:R-:W-:Y:S01]  /*2280*/  LOP3.LUT R25, R21, 0xf, RZ, 0xc0, !PT ;  /* 0x0000000f15197812 */ /* 0x004fe200078ec0ff */
[----:B0-----:R-:W-:Y:S01]  /*2290*/  IMAD.IADD R29, R19, 0x1, R20 ;  /* 0x00000001131d7824 */ /* 0x001fe200078e0214 */
[----:B------:R-:W-:Y:S01]  /*22a0*/  ISETP.NE.AND P4, PT, R24, 0xc, PT ;  /* 0x0000000c1800780c */ /* 0x000fe20003f85270 */
[C---:B------:R-:W-:Y:S01]  /*22b0*/  FADD R20, R14.reuse, -1 ;  /* 0xbf8000000e147421 */ /* 0x040fe20000000000 */
[C---:B------:R-:W-:Y:S01]  /*22c0*/  ISETP.GE.U32.AND P1, PT, R25.reuse, 0x8, PT ;  /* 0x000000081900780c */ /* 0x040fe20003f26070 */
[----:B------:R0:W2:Y:S01]  /*22d0*/  LDC.U8 R19, c[0x3][R29] ;  /* 0x00c000001d137b82 */ /* 0x0000a20000000000 */
[----:B------:R-:W-:Y:S02]  /*22e0*/  ISETP.GE.U32.AND P2, PT, R25, 0x4, PT ;  /* 0x000000041900780c */ /* 0x000fe40003f46070 */
[----:B------:R-:W-:-:S02]  /*22f0*/  FSEL R25, R14, R13, !P3 ;  /* 0x0000000d0e197208 */ /* 0x000fc40005800000 */
[C---:B----4-:R-:W-:Y:S02]  /*2300*/  LOP3.LUT R24, R22.reuse, 0xd, RZ, 0xc0, !PT ;  /* 0x0000000d16187812 */ /* 0x050fe400078ec0ff */
[----:B------:R-:W-:Y:S02]  /*2310*/  LOP3.LUT R27, R22, 0xf, RZ, 0xc0, !PT ;  /* 0x0000000f161b7812 */ /* 0x000fe400078ec0ff */
[----:B------:R-:W-:Y:S02]  /*2320*/  ISETP.NE.AND P3, PT, R24, 0xc, PT ;  /* 0x0000000c1800780c */ /* 0x000fe40003f65270 */
[----:B------:R-:W-:Y:S02]  /*2330*/  FSEL R24, R14, R15, !P4 ;  /* 0x0000000f0e187208 */ /* 0x000fe40006000000 */
[----:B------:R-:W-:Y:S02]  /*2340*/  LOP3.LUT R26, R21, 0xd, RZ, 0xc0, !PT ;  /* 0x0000000d151a7812 */ /* 0x000fe400078ec0ff */
[----:B------:R-:W-:-:S02]  /*2350*/  FSEL R24, R13, R24, !P5 ;  /* 0x000000180d187208 */ /* 0x000fc40006800000 */
[----:B------:R-:W-:Y:S02]  /*2360*/  LOP3.LUT P4, RZ, R21, 0x2, RZ, 0xc0, !PT ;  /* 0x0000000215ff7812 */ /* 0x000fe4000788c0ff */
[----:B------:R-:W-:Y:S02]  /*2370*/  ISETP.GE.U32.AND P5, PT, R27, 0x8, PT ;  /* 0x000000081b00780c */ /* 0x000fe40003fa6070 */
[----:B------:R-:W-:Y:S02]  /*2380*/  LOP3.LUT R21, R21, 0x1, RZ, 0xc0, !PT ;  /* 0x0000000115157812 */ /* 0x000fe400078ec0ff */
[----:B------:R-:W-:Y:S02]  /*2390*/  FSEL R31, R14, R13, !P1 ;  /* 0x0000000d0e1f7208 */ /* 0x000fe40004800000 */
[----:B------:R-:W-:Y:S02]  /*23a0*/  FSEL R25, -R25, R25, !P6 ;  /* 0x0000001919197208 */ /* 0x000fe40007000100 */
[----:B------:R-:W-:-:S02]  /*23b0*/  LOP3.LUT P1, RZ, R22, 0x2, RZ, 0xc0, !PT ;  /* 0x0000000216ff7812 */ /* 0x000fc4000782c0ff */
[----:B-----5:R-:W-:Y:S02]  /*23c0*/  LOP3.LUT R23, R22, 0x1, RZ, 0xc0, !PT ;  /* 0x0000000116177812 */ /* 0x020fe400078ec0ff */
[----:B------:R-:W-:Y:S01]  /*23d0*/  ISETP.NE.AND P6, PT, R26, 0xc, PT ;  /* 0x0000000c1a00780c */ /* 0x000fe20003fc5270 */
[----:B------:R3:W4:Y:S01]  /*23e0*/  LDC.U8 R22, c[0x3][R28+0x1] ;  /* 0x00c000401c167b82 */ /* 0x0007220000000000 */
[C---:B------:R-:W-:Y:S02]  /*23f0*/  FSEL R26, R20.reuse, R13, !P5 ;  /* 0x0000000d141a7208 */ /* 0x040fe40006800000 */
[----:B------:R-:W-:Y:S01]  /*2400*/  ISETP.NE.U32.AND P5, PT, R21, 0x1, PT ;  /* 0x000000011500780c */ /* 0x000fe20003fa5070 */
[----:B------:R-:W-:Y:S01]  /*2410*/  FADD R21, R15, -1 ;  /* 0xbf8000000f157421 */ /* 0x000fe20000000000 */
[----:B------:R-:W-:Y:S02]  /*2420*/  FSEL R30, R20, R15, !P3 ;  /* 0x0000000f141e7208 */ /* 0x000fe40005800000 */
[----:B------:R-:W-:Y:S01]  /*2430*/  ISETP.GE.U32.AND P3, PT, R27, 0x4, PT ;  /* 0x000000041b00780c */ /* 0x000fe20003f66070 */
[C---:B------:R-:W-:Y:S01]  /*2440*/  FMUL R27, R13.reuse, R32 ;  /* 0x000000200d1b7220 */ /* 0x040fe20000400000 */
[----:B------:R-:W-:Y:S01]  /*2450*/  FSEL R36, R14, R21, !P6 ;  /* 0x000000150e247208 */ /* 0x000fe20007000000 */
[----:B------:R-:W-:Y:S01]  /*2460*/  FFMA R32, R13, R34, 10 ;  /* 0x412000000d207423 */ /* 0x000fe20000000022 */
[----:B------:R-:W-:-:S02]  /*2470*/  ISETP.NE.U32.AND P6, PT, R23, 0x1, PT ;  /* 0x000000011700780c */ /* 0x000fc40003fc5070 */
[----:B------:R-:W-:Y:S01]  /*2480*/  FSEL R33, R13, R30, !P3 ;  /* 0x0000001e0d217208 */ /* 0x000fe20005800000 */
[----:B------:R0:W5:Y:S01]  /*2490*/  LDC.U8 R23, c[0x3][R29+0x1] ;  /* 0x00c000401d177b82 */ /* 0x0001620000000000 */
[----:B------:R-:W-:Y:S01]  /*24a0*/  FSEL R30, R24, -R24, !P0 ;  /* 0x80000018181e7208 */ /* 0x000fe20004000000 */
[----:B------:R-:W-:Y:S01]  /*24b0*/  FMUL R24, R27, R32 ;  /* 0x000000201b187220 */ /* 0x000fe20000400000 */
[----:B------:R-:W-:Y:S02]  /*24c0*/  FSEL R36, R13, R36, !P2 ;  /* 0x000000240d247208 */ /* 0x000fe40005000000 */
[----:B------:R-:W-:Y:S01]  /*24d0*/  FSEL R31, -R31, R31, !P5 ;  /* 0x0000001f1f1f7208 */ /* 0x000fe20006800100 */
[----:B------:R-:W-:Y:S01]  /*24e0*/  FADD R25, R25, R30 ;  /* 0x0000001e19197221 */ /* 0x000fe20000000000 */
[----:B-1----:R-:W-:Y:S01]  /*24f0*/  LOP3.LUT R30, R18, 0xf, RZ, 0xc0, !PT ;  /* 0x0000000f121e7812 */ /* 0x002fe200078ec0ff */
[----:B0-----:R-:W-:Y:S01]  /*2500*/  FADD R29, R13, -1 ;  /* 0xbf8000000d1d7421 */ /* 0x001fe20000000000 */
[----:B------:R-:W-:-:S02]  /*2510*/  FSEL R36, R36, -R36, !P4 ;  /* 0x8000002424247208 */ /* 0x000fc40006000000 */
[----:B------:R-:W-:Y:S02]  /*2520*/  ISETP.GE.U32.AND P0, PT, R30, 0x4, PT ;  /* 0x000000041e00780c */ /* 0x000fe40003f06070 */
[C---:B---3--:R-:W-:Y:S01]  /*2530*/  LOP3.LUT R28, R18.reuse, 0x1, RZ, 0xc0, !PT ;  /* 0x00000001121c7812 */ /* 0x048fe200078ec0ff */
[----:B------:R-:W-:Y:S01]  /*2540*/  FADD R27, R31, R36 ;  /* 0x000000241f1b7221 */ /* 0x000fe20000000000 */
[C---:B------:R-:W-:Y:S02]  /*2550*/  LOP3.LUT R31, R18.reuse, 0xd, RZ, 0xc0, !PT ;  /* 0x0000000d121f7812 */ /* 0x040fe400078ec0ff */
[----:B------:R-:W-:Y:S02]  /*2560*/  LOP3.LUT P3, RZ, R18, 0x2, RZ, 0xc0, !PT ;  /* 0x0000000212ff7812 */ /* 0x000fe4000786c0ff */
[----:B------:R-:W-:Y:S02]  /*2570*/  LOP3.LUT R18, R17, 0xf, RZ, 0xc0, !PT ;  /* 0x0000000f11127812 */ /* 0x000fe400078ec0ff */
[----:B------:R-:W-:-:S02]  /*2580*/  FSEL R26, -R26, R26, !P6 ;  /* 0x0000001a1a1a7208 */ /* 0x000fc40007000100 */
[----:B------:R-:W-:Y:S02]  /*2590*/  FSEL R33, R33, -R33, !P1 ;  /* 0x8000002121217208 */ /* 0x000fe40004800000 */
[----:B------:R-:W-:Y:S02]  /*25a0*/  ISETP.GE.U32.AND P2, PT, R30, 0x8, PT ;  /* 0x000000081e00780c */ /* 0x000fe40003f46070 */
[----:B------:R-:W-:Y:S01]  /*25b0*/  ISETP.NE.AND P6, PT, R31, 0xc, PT ;  /* 0x0000000c1f00780c */ /* 0x000fe20003fc5270 */
[----:B------:R-:W-:Y:S01]  /*25c0*/  FADD R26, R26, R33 ;  /* 0x000000211a1a7221 */ /* 0x000fe20000000000 */
[----:B------:R-:W-:Y:S02]  /*25d0*/  ISETP.NE.U32.AND P1, PT, R28, 0x1, PT ;  /* 0x000000011c00780c */ /* 0x000fe40003f25070 */
[----:B------:R-:W-:Y:S01]  /*25e0*/  LOP3.LUT R28, R17, 0xd, RZ, 0xc0, !PT ;  /* 0x0000000d111c7812 */ /* 0x000fe200078ec0ff */
[----:B------:R-:W-:Y:S01]  /*25f0*/  FADD R26, -R25, R26 ;  /* 0x0000001a191a7221 */ /* 0x000fe20000000100 */
[----:B------:R-:W-:-:S02]  /*2600*/  ISETP.GE.U32.AND P4, PT, R18, 0x8, PT ;  /* 0x000000081200780c */ /* 0x000fc40003f86070 */
[----:B------:R-:W-:Y:S01]  /*2610*/  ISETP.GE.U32.AND P5, PT, R18, 0x4, PT ;  /* 0x000000041200780c */ /* 0x000fe20003fa6070 */
[----:B------:R-:W-:Y:S01]  /*2620*/  FFMA R25, R16, R26, R25 ;  /* 0x0000001a10197223 */ /* 0x000fe20000000019 */
[C---:B------:R-:W-:Y:S02]  /*2630*/  FSEL R18, R20.reuse, R13, !P2 ;  /* 0x0000000d14127208 */ /* 0x040fe40005000000 */
[C---:B------:R-:W-:Y:S02]  /*2640*/  LOP3.LUT P2, RZ, R17.reuse, 0x2, RZ, 0xc0, !PT ;  /* 0x0000000211ff7812 */ /* 0x040fe4000784c0ff */
[----:B------:R-:W-:Y:S02]  /*2650*/  @P0 FSEL R13, R20, R21, !P6 ;  /* 0x00000015140d0208 */ /* 0x000fe40007000000 */
[----:B------:R-:W-:Y:S02]  /*2660*/  LOP3.LUT R17, R17, 0x1, RZ, 0xc0, !PT ;  /* 0x0000000111117812 */ /* 0x000fe400078ec0ff */
[----:B------:R-:W-:-:S02]  /*2670*/  ISETP.NE.AND P6, PT, R28, 0xc, PT ;  /* 0x0000000c1c00780c */ /* 0x000fc40003fc5270 */
[----:B--2---:R-:W-:Y:S02]  /*2680*/  LOP3.LUT R30, R19, 0xf, RZ, 0xc0, !PT ;  /* 0x0000000f131e7812 */ /* 0x004fe400078ec0ff */
[----:B------:R-:W-:Y:S02]  /*2690*/  ISETP.NE.U32.AND P0, PT, R17, 0x1, PT ;  /* 0x000000011100780c */ /* 0x000fe40003f05070 */
[C---:B------:R-:W-:Y:S02]  /*26a0*/  FSEL R28, R14.reuse, R15, !P6 ;  /* 0x0000000f0e1c7208 */ /* 0x040fe40007000000 */
[----:B------:R-:W-:Y:S02]  /*26b0*/  LOP3.LUT R17, R19, 0xd, RZ, 0xc0, !PT ;  /* 0x0000000d13117812 */ /* 0x000fe400078ec0ff */
[----:B------:R-:W-:Y:S02]  /*26c0*/  FSEL R31, R14, R29, !P4 ;  /* 0x0000001d0e1f7208 */ /* 0x000fe40006000000 */
[----:B------:R-:W-:-:S02]  /*26d0*/  ISETP.GE.U32.AND P6, PT, R30, 0x8, PT ;  /* 0x000000081e00780c */ /* 0x000fc40003fc6070 */
[----:B------:R-:W-:Y:S02]  /*26e0*/  ISETP.GE.U32.AND P4, PT, R30, 0x4, PT ;  /* 0x000000041e00780c */ /* 0x000fe40003f86070 */
[----:B------:R-:W-:Y:S02]  /*26f0*/  LOP3.LUT R30, R19, 0x1, RZ, 0xc0, !PT ;  /* 0x00000001131e7812 */ /* 0x000fe400078ec0ff */
[----:B------:R-:W-:Y:S02]  /*2700*/  FSEL R28, R29, R28, !P5 ;  /* 0x0000001c1d1c7208 */ /* 0x000fe40006800000 */
[----:B------:R-:W-:Y:S02]  /*2710*/  ISETP.NE.AND P5, PT, R17, 0xc, PT ;  /* 0x0000000c1100780c */ /* 0x000fe40003fa5270 */
[----:B------:R-:W-:Y:S02]  /*2720*/  FSEL R32, R20, R29, !P6 ;  /* 0x0000001d14207208 */ /* 0x000fe40007000000 */
[----:B------:R-:W-:-:S02]  /*2730*/  ISETP.NE.U32.AND P6, PT, R30, 0x1, PT ;  /* 0x000000011e00780c */ /* 0x000fc40003fc5070 */
[----:B------:R-:W-:Y:S02]  /*2740*/  FSEL R30, R20, R15, !P5 ;  /* 0x0000000f141e7208 */ /* 0x000fe40006800000 */
[C---:B----4-:R-:W-:Y:S02]  /*2750*/  LOP3.LUT R33, R22.reuse, 0xf, RZ, 0xc0, !PT ;  /* 0x0000000f16217812 */ /* 0x050fe400078ec0ff */
[----:B------:R-:W-:Y:S02]  /*2760*/  FSEL R17, R29, R30, !P4 ;  /* 0x0000001e1d117208 */ /* 0x000fe40006000000 */
[C---:B------:R-:W-:Y:S02]  /*2770*/  ISETP.GE.U32.AND P5, PT, R33.reuse, 0x8, PT ;  /* 0x000000082100780c */ /* 0x040fe40003fa6070 */
[----:B------:R-:W-:Y:S02]  /*2780*/  ISETP.GE.U32.AND P4, PT, R33, 0x4, PT ;  /* 0x000000042100780c */ /* 0x000fe40003f86070 */
[----:B------:R-:W-:-:S02]  /*2790*/  LOP3.LUT R33, R22, 0xd, RZ, 0xc0, !PT ;  /* 0x0000000d16217812 */ /* 0x000fc400078ec0ff */
[C---:B------:R-:W-:Y:S02]  /*27a0*/  FSEL R30, R14.reuse, R29, !P5 ;  /* 0x0000001d0e1e7208 */ /* 0x040fe40006800000 */
[----:B------:R-:W-:Y:S02]  /*27b0*/  ISETP.NE.AND P5, PT, R33, 0xc, PT ;  /* 0x0000000c2100780c */ /* 0x000fe40003fa5270 */
[----:B-----5:R-:W-:Y:S02]  /*27c0*/  LOP3.LUT R33, R23, 0xf, RZ, 0xc0, !PT ;  /* 0x0000000f17217812 */ /* 0x020fe400078ec0ff */
[----:B------:R-:W-:Y:S02]  /*27d0*/  FSEL R14, R14, R21, !P5 ;  /* 0x000000150e0e7208 */ /* 0x000fe40006800000 */
[----:B------:R-:W-:Y:S02]  /*27e0*/  ISETP.GE.U32.AND P5, PT, R33, 0x4, PT ;  /* 0x000000042100780c */ /* 0x000fe40003fa6070 */
[----:B------:R-:W-:-:S02]  /*27f0*/  FSEL R14, R29, R14, !P4 ;  /* 0x0000000e1d0e7208 */ /* 0x000fc40006000000 */
[----:B------:R-:W-:Y:S02]  /*2800*/  ISETP.GE.U32.AND P4, PT, R33, 0x8, PT ;  /* 0x000000082100780c */ /* 0x000fe40003f86070 */
[----:B------:R-:W-:Y:S02]  /*2810*/  LOP3.LUT R34, R23, 0xd, RZ, 0xc0, !PT ;  /* 0x0000000d17227812 */ /* 0x000fe400078ec0ff */
[----:B------:R-:W-:Y:S02]  /*2820*/  FSEL R33, R20, R29, !P4 ;  /* 0x0000001d14217208 */ /* 0x000fe40006000000 */
[----:B------:R-:W-:Y:S02]  /*2830*/  ISETP.NE.AND P4, PT, R34, 0xc, PT ;  /* 0x0000000c2200780c */ /* 0x000fe40003f85270 */
[----:B------:R-:W-:Y:S02]  /*2840*/  FSEL R18, -R18, R18, !P1 ;  /* 0x0000001212127208 */ /* 0x000fe40004800100 */
[----:B------:R-:W-:-:S02]  /*2850*/  @P5 FSEL R29, R20, R21, !P4 ;  /* 0x00000015141d5208 */ /* 0x000fc40006000000 */
[----:B------:R-:W-:Y:S02]  /*2860*/  LOP3.LUT R20, R22, 0x1, RZ, 0xc0, !PT ;  /* 0x0000000116147812 */ /* 0x000fe400078ec0ff */
[----:B------:R-:W-:Y:S02]  /*2870*/  LOP3.LUT R21, R23, 0x1, RZ, 0xc0, !PT ;  /* 0x0000000117157812 */ /* 0x000fe400078ec0ff */
[----:B------:R-:W-:Y:S02]  /*2880*/  ISETP.NE.U32.AND P4, PT, R20, 0x1, PT ;  /* 0x000000011400780c */ /* 0x000fe40003f85070 */
[----:B------:R-:W-:Y:S02]  /*2890*/  FSEL R20, -R31, R31, !P0 ;  /* 0x0000001f1f147208 */ /* 0x000fe40004000100 */
[----:B------:R-:W-:Y:S02]  /*28a0*/  LOP3.LUT P0, RZ, R19, 0x2, RZ, 0xc0, !PT ;  /* 0x0000000213ff7812 */ /* 0x000fe4000780c0ff */
[----:B------:R-:W-:-:S02]  /*28b0*/  LOP3.LUT P5, RZ, R22, 0x2, RZ, 0xc0, !PT ;  /* 0x0000000216ff7812 */ /* 0x000fc400078ac0ff */
[----:B------:R-:W-:Y:S02]  /*28c0*/  FSEL R19, -R32, R32, !P6 ;  /* 0x0000002020137208 */ /* 0x000fe40007000100 */
        /* <DEDUP_REMOVED lines=12> */
[----:B------:R-:W-:Y:S02]  /*2990*/  FADD R13, R20, R13 ;  /* 0x0000000d140d7221 */ /* 0x000fe40000000000 */
[----:B------:R-:W-:Y:S01]  /*29a0*/  FADD R14, R19, R14 ;  /* 0x0000000e130e7221 */ /* 0x000fe20000000000 */
[----:B------:R-:W-:Y:S01]  /*29b0*/  FFMA R27, R16, R18, R27 ;  /* 0x00000012101b7223 */ /* 0x000fe2000000001b */
[----:B------:R-:W-:Y:S02]  /*29c0*/  FADD R22, R33, R22 ;  /* 0x0000001621167221 */ /* 0x000fe40000000000 */
[----:B------:R-:W-:-:S02]  /*29d0*/  FADD R14, -R13, R14 ;  /* 0x0000000e0d0e7221 */ /* 0x000fc40000000100 */
[----:B------:R-:W-:Y:S02]  /*29e0*/  FADD R22, -R23, R22 ;  /* 0x0000001617167221 */ /* 0x000fe40000000100 */
[C---:B------:R-:W-:Y:S01]  /*29f0*/  FFMA R18, R16.reuse, R14, R13 ;  /* 0x0000000e10127223 */ /* 0x040fe2000000000d */
[C---:B------:R-:W-:Y:S01]  /*2a00*/  FMUL R14, R15.reuse, R15 ;  /* 0x0000000f0f0e7220 */ /* 0x040fe20000400000 */
[----:B------:R-:W-:Y:S01]  /*2a10*/  FFMA R22, R16, R22, R23 ;  /* 0x0000001610167223 */ /* 0x000fe20000000017 */
[----:B------:R-:W-:Y:S01]  /*2a20*/  FFMA R16, R15, R11, -15 ;  /* 0xc17000000f107423 */ /* 0x000fe2000000000b */
[----:B------:R-:W-:Y:S01]  /*2a30*/  FADD R18, -R25, R18 ;  /* 0x0000001219127221 */ /* 0x000fe20000000100 */
[----:B------:R-:W-:Y:S01]  /*2a40*/  FMUL R14, R15, R14 ;  /* 0x0000000e0f0e7220 */ /* 0x000fe20000400000 */
[----:B------:R-:W-:Y:S01]  /*2a50*/  FADD R22, -R27, R22 ;  /* 0x000000161b167221 */ /* 0x000fe20000000100 */
[----:B------:R-:W-:Y:S01]  /*2a60*/  FFMA R11, R15, R16, 10 ;  /* 0x412000000f0b7423 */ /* 0x000fe20000000010 */
[----:B------:R-:W-:-:S02]  /*2a70*/  FFMA R18, R24, R18, R25 ;  /* 0x0000001218127223 */ /* 0x000fc40000000019 */
[----:B------:R-:W-:Y:S01]  /*2a80*/  FFMA R27, R24, R22, R27 ;  /* 0x00000016181b7223 */ /* 0x000fe2000000001b */
[----:B------:R-:W-:-:S03]  /*2a90*/  FMUL R11, R14, R11 ;  /* 0x0000000b0e0b7220 */ /* 0x000fc60000400000 */
[----:B------:R-:W-:-:S04]  /*2aa0*/  FADD R27, -R18, R27 ;  /* 0x0000001b121b7221 */ /* 0x000fc80000000100 */
[----:B------:R-:W-:-:S04]  /*2ab0*/  FFMA R11, R11, R27, R18 ;  /* 0x0000001b0b0b7223 */ /* 0x000fc80000000012 */
[----:B------:R-:W-:Y:S01]  /*2ac0*/  FFMA R8, R11, R0, R8 ;  /* 0x000000000b087223 */ /* 0x000fe20000000008 */
[----:B------:R-:W-:Y:S01]  /*2ad0*/  FMUL R0, R0, UR6 ;  /* 0x0000000600007c20 */ /* 0x000fe20008400000 */
[----:B------:R-:W-:Y:S06]  /*2ae0*/  BRA.U UP0, `(.L_x_16) ;  /* 0xfffffff5001c7547 */ /* 0x000fec000b83ffff */
.L_x_15:
        /* <DEDUP_REMOVED lines=12> */
[----:B------:R-:W-:-:S07]  /*2bb0*/  IMAD.MOV.U32 R9, RZ, RZ, R0 ;  /* 0x000000ffff097224 */ /* 0x000fce00078e0000 */
.L_x_18:
[----:B------:R-:W-:Y:S05]  /*2bc0*/  BSYNC.RECONVERGENT B2 ;  /* 0x0000000000027941 */ /* 0x000fea0003800200 */
.L_x_17:
[----:B------:R-:W-:Y:S02]  /*2bd0*/  IMAD.MOV.U32 R8, RZ, RZ, RZ ;  /* 0x000000ffff087224 */ /* 0x000fe400078e00ff */
[----:B------:R-:W-:Y:S01]  /*2be0*/  IMAD.MOV.U32 R3, RZ, RZ, RZ ;  /* 0x000000ffff037224 */ /* 0x000fe200078e00ff */
[----:B------:R-:W-:Y:S06]  /*2bf0*/  BRA.U !UP1, `(.L_x_19) ;  /* 0x0000000d09187547 */ /* 0x000fec000b800000 */
        /* <DEDUP_REMOVED lines=9> */
[----:B------:R-:W3:Y:S01]  /*2c90*/  LDCU UR7, c[0x3][0x204] ;  /* 0x00c04080ff0777ac */ /* 0x000ee20008000800 */
[----:B0-----:R-:W-:Y:S01]  /*2ca0*/  FMUL R12, R12, UR5 ;  /* 0x000000050c0c7c20 */ /* 0x001fe20008400000 */
[----:B------:R-:W-:Y:S01]  /*2cb0*/  FMUL R10, R10, UR5 ;  /* 0x000000050a0a7c20 */ /* 0x000fe20008400000 */
[----:B-1----:R-:W-:-:S12]  /*2cc0*/  UIADD3 UR4, UPT, UPT, -UR4, URZ, URZ ;  /* 0x000000ff04047290 */ /* 0x002fd8000fffe1ff */
.L_x_20:
[-C--:B------:R-:W-:Y:S01]  /*2cd0*/  FMUL R15, R12, R11.reuse ;  /* 0x0000000b0c0f7220 */ /* 0x080fe20000400000 */
[-C--:B------:R-:W-:Y:S01]  /*2ce0*/  FMUL R17, R10, R11.reuse ;  /* 0x0000000b0a117220 */ /* 0x080fe20000400000 */
[----:B------:R-:W-:Y:S01]  /*2cf0*/  FMUL R18, R2, R11 ;  /* 0x0000000b02127220 */ /* 0x000fe20000400000 */
[----:B------:R-:W-:Y:S01]  /*2d00*/  UIADD3 UR4, UPT, UPT, UR4, 0x1, URZ ;  /* 0x0000000104047890 */ /* 0x000fe2000fffe0ff */
[----:B------:R-:W0:Y:S01]  /*2d10*/  F2I.FLOOR.NTZ R13, R15 ;  /* 0x0000000f000d7305 */ /* 0x000e220000207100 */
[----:B------:R-:W-:Y:S01]  /*2d20*/  FADD R3, R0, R3 ;  /* 0x0000000300037221 */ /* 0x000fe20000000000 */
[----:B---3--:R-:W-:Y:S01]  /*2d30*/  FMUL R11, R11, UR7 ;  /* 0x000000070b0b7c20 */ /* 0x008fe20008400000 */
[----:B------:R-:W-:-:S05]  /*2d40*/  UISETP.NE.AND UP0, UPT, UR4, URZ, UPT ;  /* 0x000000ff0400728c */ /* 0x000fca000bf05270 */
[----:B------:R-:W1:Y:S01]  /*2d50*/  F2I.FLOOR.NTZ R14, R17 ;  /* 0x00000011000e7305 */ /* 0x000e620000207100 */
[----:B0-----:R-:W-:-:S04]  /*2d60*/  LOP3.LUT R13, R13, 0xff, RZ, 0xc0, !PT ;  /* 0x000000ff0d0d7812 */ /* 0x001fc800078ec0ff */
[----:B------:R-:W0:Y:S01]  /*2d70*/  LDC.U8 R19, c[0x3][R13] ;  /* 0x00c000000d137b82 */ /* 0x000e220000000000 */
[----:B-1----:R-:W-:-:S07]  /*2d80*/  LOP3.LUT R14, R14, 0xff, RZ, 0xc0, !PT ;  /* 0x000000ff0e0e7812 */ /* 0x002fce00078ec0ff */
[----:B------:R-:W1:Y:S01]  /*2d90*/  LDC.U8 R21, c[0x3][R13+0x1] ;  /* 0x00c000400d157b82 */ /* 0x000e620000000000 */
[C---:B0-----:R-:W-:Y:S02]  /*2da0*/  IMAD.IADD R31, R14.reuse, 0x1, R19 ;  /* 0x000000010e1f7824 */ /* 0x041fe400078e0213 */
[----:B------:R-:W0:Y:S05]  /*2db0*/  FRND.FLOOR R19, R18 ;  /* 0x0000001200137307 */ /* 0x000e2a0000205000 */
[----:B------:R-:W3:Y:S01]  /*2dc0*/  LDC.U8 R16, c[0x3][R31] ;  /* 0x00c000001f107b82 */ /* 0x000ee20000000000 */
[----:B-1----:R-:W-:Y:S02]  /*2dd0*/  IMAD.IADD R33, R14, 0x1, R21 ;  /* 0x000000010e217824 */ /* 0x002fe400078e0215 */
[----:B------:R0:W1:Y:S05]  /*2de0*/  F2I.FLOOR.NTZ R21, R18 ;  /* 0x0000001200157305 */ /* 0x00006a0000207100 */
[----:B------:R-:W4:Y:S03]  /*2df0*/  LDC.U8 R24, c[0x3][R33] ;  /* 0x00c0000021187b82 */ /* 0x000f260000000000 */
[----:B------:R-:W5:Y:S01]  /*2e00*/  FRND.FLOOR R14, R15 ;  /* 0x0000000f000e7307 */ /* 0x000f620000205000 */
[----:B0-----:R-:W-:-:S04]  /*2e10*/  FADD R18, R18, -R19 ;  /* 0x8000001312127221 */ /* 0x001fc80000000000 */
[----:B------:R-:W0:Y:S01]  /*2e20*/  LDC.U8 R26, c[0x3][R31+0x1] ;  /* 0x00c000401f1a7b82 */ /* 0x000e220000000000 */
[----:B-1----:R-:W-:-:S07]  /*2e30*/  LOP3.LUT R21, R21, 0xff, RZ, 0xc0, !PT ;  /* 0x000000ff15157812 */ /* 0x002fce00078ec0ff */
[----:B------:R-:W1:Y:S01]  /*2e40*/  LDC.U8 R22, c[0x3][R33+0x1] ;  /* 0x00c0004021167b82 */ /* 0x000e620000000000 */
[----:B-----5:R-:W-:Y:S01]  /*2e50*/  FADD R13, R15, -R14 ;  /* 0x8000000e0f0d7221 */ /* 0x020fe20000000000 */
[----:B------:R-:W-:-:S03]  /*2e60*/  IMAD.MOV.U32 R14, RZ, RZ, 0x40c00000 ;  /* 0x40c00000ff0e7424 */ /* 0x000fc600078e00ff */
[C---:B------:R-:W-:Y:S01]  /*2e70*/  FMUL R28, R13.reuse, R13 ;  /* 0x0000000d0d1c7220 */ /* 0x040fe20000400000 */
[----:B------:R-:W-:-:S03]  /*2e80*/  FFMA R30, R13, R14, -15 ;  /* 0xc17000000d1e7423 */ /* 0x000fc6000000000e */
[C---:B------:R-:W-:Y:S01]  /*2e90*/  FMUL R15, R13.reuse, R28 ;  /* 0x0000001c0d0f7220 */ /* 0x040fe20000400000 */
[----:B------:R-:W-:-:S04]  /*2ea0*/  FFMA R30, R13, R30, 10 ;  /* 0x412000000d1e7423 */ /* 0x000fc8000000001e */
[----:B------:R-:W-:Y:S01]  /*2eb0*/  FMUL R15, R15, R30 ;  /* 0x0000001e0f0f7220 */ /* 0x000fe20000400000 */
[C---:B---3--:R-:W-:Y:S02]  /*2ec0*/  IMAD.IADD R32, R21.reuse, 0x1, R16 ;  /* 0x0000000115207824 */ /* 0x048fe400078e0210 */
[----:B------:R-:W3:Y:S02]  /*2ed0*/  FRND.FLOOR R16, R17 ;  /* 0x0000001100107307 */ /* 0x000ee40000205000 */
[----:B------:R-:W5:Y:S01]  /*2ee0*/  LDC.U8 R23, c[0x3][R32] ;  /* 0x00c0000020177b82 */ /* 0x000f620000000000 */
[----:B----4-:R-:W-:-:S07]  /*2ef0*/  IMAD.IADD R25, R21, 0x1, R24 ;  /* 0x0000000115197824 */ /* 0x010fce00078e0218 */
[----:B------:R-:W4:Y:S01]  /*2f00*/  LDC.U8 R20, c[0x3][R32+0x1] ;  /* 0x00c0004020147b82 */ /* 0x000f220000000000 */
[----:B---3--:R-:W-:-:S07]  /*2f10*/  FADD R16, R17, -R16 ;  /* 0x8000001011107221 */ /* 0x008fce0000000000 */
[----:B------:R-:W3:Y:S01]  /*2f20*/  LDC.U8 R24, c[0x3][R25] ;  /* 0x00c0000019187b82 */ /* 0x000ee20000000000 */
[C---:B------:R-:W-:Y:S01]  /*2f30*/  FMUL R27, R16.reuse, R16 ;  /* 0x00000010101b7220 */ /* 0x040fe20000400000 */
[C---:B------:R-:W-:Y:S01]  /*2f40*/  FFMA R29, R16.reuse, R14, -15 ;  /* 0xc1700000101d7423 */ /* 0x040fe2000000000e */
[C---:B-1----:R-:W-:Y:S02]  /*2f50*/  IMAD.IADD R30, R21.reuse, 0x1, R22 ;  /* 0x00000001151e7824 */ /* 0x042fe400078e0216 */
[C---:B------:R-:W-:Y:S01]  /*2f60*/  FMUL R17, R16.reuse, R27 ;  /* 0x0000001b10117220 */ /* 0x040fe20000400000 */
[----:B------:R-:W-:Y:S01]  /*2f70*/  FFMA R28, R16, R29, 10 ;  /* 0x41200000101c7423 */ /* 0x000fe2000000001d */
[----:B0-----:R-:W-:Y:S01]  /*2f80*/  IMAD.IADD R29, R21, 0x1, R26 ;  /* 0x00000001151d7824 */ /* 0x001fe200078e021a */
[----:B------:R0:W1:Y:S01]  /*2f90*/  LDC.U8 R19, c[0x3][R25+0x1] ;  /* 0x00c0004019137b82 */ /* 0x0000620000000000 */
[----:B------:R-:W-:Y:S01]  /*2fa0*/  FADD R21, R13, -1 ;  /* 0xbf8000000d157421 */ /* 0x000fe20000000000 */
[----:B------:R-:W-:Y:S01]  /*2fb0*/  FMUL R17, R17, R28 ;  /* 0x0000001c11117220 */ /* 0x000fe20000400000 */
[----:B-----5:R-:W-:-:S02]  /*2fc0*/  LOP3.LUT R27, R23, 0xf, RZ, 0xc0, !PT ;  /* 0x0000000f171b7812 */ /* 0x020fc400078ec0ff */
[----:B------:R-:W-:Y:S02]  /*2fd0*/  LOP3.LUT P0, RZ, R23, 0x2, RZ, 0xc0, !PT ;  /* 0x0000000217ff7812 */ /* 0x000fe4000780c0ff */
[C---:B------:R-:W-:Y:S02]  /*2fe0*/  ISETP.GE.U32.AND P3, PT, R27.reuse, 0x8, PT ;  /* 0x000000081b00780c */ /* 0x040fe40003f66070 */
[----:B------:R-:W-:Y:S02]  /*2ff0*/  ISETP.GE.U32.AND P5, PT, R27, 0x4, PT ;  /* 0x000000041b00780c */ /* 0x000fe40003fa6070 */
[C---:B------:R-:W-:Y:S02]  /*3000*/  LOP3.LUT R27, R23.reuse, 0xd, RZ, 0xc0, !PT ;  /* 0x0000000d171b7812 */ /* 0x040fe400078ec0ff */
[----:B------:R-:W-:Y:S02]  /*3010*/  LOP3.LUT R23, R23, 0x1, RZ, 0xc0, !PT ;  /* 0x0000000117177812 */ /* 0x000fe400078ec0ff */
[----:B------:R-:W-:-:S02]  /*3020*/  ISETP.NE.AND P4, PT, R27, 0xc, PT ;  /* 0x0000000c1b00780c */ /* 0x000fc40003f85270 */
[----:B------:R-:W-:Y:S01]  /*3030*/  ISETP.NE.U32.AND P6, PT, R23, 0x1, PT ;  /* 0x000000011700780c */ /* 0x000fe20003fc5070 */
[----:B------:R-:W5:Y:S01]  /*3040*/  LDC.U8 R27, c[0x3][R29] ;  /* 0x00c000001d1b7b82 */ /* 0x000f620000000000 */
[C---:B----4-:R-:W-:Y:S02]  /*3050*/  LOP3.LUT R23, R20.reuse, 0xd, RZ, 0xc0, !PT ;  /* 0x0000000d14177812 */ /* 0x050fe400078ec0ff */
[----:B------:R-:W-:Y:S02]  /*3060*/  FSEL R28, R13, R16, !P3 ;  /* 0x000000100d1c7208 */ /* 0x000fe40005800000 */
[----:B------:R-:W-:Y:S02]  /*3070*/  LOP3.LUT R26, R20, 0xf, RZ, 0xc0, !PT ;  /* 0x0000000f141a7812 */ /* 0x000fe400078ec0ff */
[----:B------:R-:W-:Y:S02]  /*3080*/  ISETP.NE.AND P3, PT, R23, 0xc, PT ;  /* 0x0000000c1700780c */ /* 0x000fe40003f65270 */
[----:B------:R4:W2:Y:S01]  /*3090*/  LDC.U8 R23, c[0x3][R30] ;  /* 0x00c000001e177b82 */ /* 0x0008a20000000000 */
[----:B------:R-:W-:-:S02]  /*30a0*/  FSEL R31, R13, R18, !P4 ;  /* 0x000000120d1f7208 */ /* 0x000fc40006000000 */
[----:B---3--:R-:W-:Y:S02]  /*30b0*/  LOP3.LUT R22, R24, 0xf, RZ, 0xc0, !PT ;  /* 0x0000000f18167812 */ /* 0x008fe400078ec0ff */
[C---:B------:R-:W-:Y:S02]  /*30c0*/  ISETP.GE.U32.AND P1, PT, R26.reuse, 0x8, PT ;  /* 0x000000081a00780c */ /* 0x040fe40003f26070 */
[----:B------:R-:W-:Y:S02]  /*30d0*/  ISETP.GE.U32.AND P2, PT, R26, 0x4, PT ;  /* 0x000000041a00780c */ /* 0x000fe40003f46070 */
[----:B------:R-:W-:Y:S02]  /*30e0*/  LOP3.LUT P4, RZ, R20, 0x2, RZ, 0xc0, !PT ;  /* 0x0000000214ff7812 */ /* 0x000fe4000788c0ff */
[----:B------:R-:W-:Y:S02]  /*30f0*/  LOP3.LUT R26, R24, 0xd, RZ, 0xc0, !PT ;  /* 0x0000000d181a7812 */ /* 0x000fe400078ec0ff */
[----:B0-----:R-:W-:-:S02]  /*3100*/  FSEL R25, R16, R31, !P5 ;  /* 0x0000001f10197208 */ /* 0x001fc40006800000 */
[----:B------:R-:W-:Y:S02]  /*3110*/  ISETP.GE.U32.AND P5, PT, R22, 0x8, PT ;  /* 0x000000081600780c */ /* 0x000fe40003fa6070 */
[----:B------:R-:W-:Y:S02]  /*3120*/  LOP3.LUT R20, R20, 0x1, RZ, 0xc0, !PT ;  /* 0x0000000114147812 */ /* 0x000fe400078ec0ff */
[----:B------:R-:W-:Y:S02]  /*3130*/  FSEL R28, -R28, R28, !P6 ;  /* 0x0000001c1c1c7208 */ /* 0x000fe40007000100 */
[----:B------:R-:W-:Y:S02]  /*3140*/  ISETP.NE.AND P6, PT, R26, 0xc, PT ;  /* 0x0000000c1a00780c */ /* 0x000fe40003fc5270 */
[----:B------:R-:W-:Y:S02]  /*3150*/  FSEL R26, R21, R16, !P5 ;  /* 0x00000010151a7208 */ /* 0x000fe40006800000 */
[----:B------:R-:W-:-:S02]  /*3160*/  ISETP.NE.U32.AND P5, PT, R20, 0x1, PT ;  /* 0x000000011400780c */ /* 0x000fc40003fa5070 */
[----:B------:R5:W0:Y:S01]  /*3170*/  LDC.U8 R20, c[0x3][R29+0x1] ;  /* 0x00c000401d147b82 */ /* 0x000a220000000000 */
[----:B------:R-:W-:Y:S02]  /*3180*/  FSEL R31, R21, R18, !P6 ;  /* 0x00000012151f7208 */ /* 0x000fe40007000000 */
[----:B------:R-:W-:Y:S01]  /*3190*/  ISETP.GE.U32.AND P6, PT, R22, 0x4, PT ;  /* 0x000000041600780c */ /* 0x000fe20003fc6070 */
[----:B------:R-:W-:Y:S01]  /*31a0*/  FADD R22, R18, -1 ;  /* 0xbf80000012167421 */ /* 0x000fe20000000000 */
[C---:B------:R-:W-:Y:S02]  /*31b0*/  FSEL R32, R13.reuse, R16, !P1 ;  /* 0x000000100d207208 */ /* 0x040fe40004800000 */
[C---:B------:R-:W-:Y:S02]  /*31c0*/  LOP3.LUT P1, RZ, R24.reuse, 0x2, RZ, 0xc0, !PT ;  /* 0x0000000218ff7812 */ /* 0x040fe4000782c0ff */
[----:B------:R-:W-:Y:S02]  /*31d0*/  LOP3.LUT R24, R24, 0x1, RZ, 0xc0, !PT ;  /* 0x0000000118187812 */ /* 0x000fe400078ec0ff */
[----:B------:R-:W-:-:S02]  /*31e0*/  FSEL R33, R13, R22, !P3 ;  /* 0x000000160d217208 */ /* 0x000fc40005800000 */
[----:B------:R-:W-:Y:S02]  /*31f0*/  ISETP.NE.U32.AND P3, PT, R24, 0x1, PT ;  /* 0x000000011800780c */ /* 0x000fe40003f65070 */
[----:B------:R4:W3:Y:S01]  /*3200*/  LDC.U8 R24, c[0x3][R30+0x1] ;  /* 0x00c000401e187b82 */ /* 0x0008e20000000000 */
[C---:B------:R-:W-:Y:S02]  /*3210*/  FSEL R33, R16.reuse, R33, !P2 ;  /* 0x0000002110217208 */ /* 0x040fe40005000000 */
[----:B-1----:R-:W-:Y:S02]  /*3220*/  LOP3.LUT R35, R19, 0xf, RZ, 0xc0, !PT ;  /* 0x0000000f13237812 */ /* 0x002fe400078ec0ff */
[----:B------:R-:W-:Y:S02]  /*3230*/  FSEL R31, R16, R31, !P6 ;  /* 0x0000001f101f7208 */ /* 0x000fe40007000000 */
[----:B------:R-:W-:Y:S01]  /*3240*/  FSEL R34, -R32, R32, !P5 ;  /* 0x0000002020227208 */ /* 0x000fe20006800100 */
[----:B----4-:R-:W-:Y:S01]  /*3250*/  FADD R30, R16, -1 ;  /* 0xbf800000101e7421 */ /* 0x010fe20000000000 */
[----:B------:R-:W-:-:S02]  /*3260*/  FSEL R33, R33, -R33, !P4 ;  /* 0x8000002121217208 */ /* 0x000fc40006000000 */
[----:B------:R-:W-:Y:S02]  /*3270*/  FSEL R25, R25, -R25, !P0 ;  /* 0x8000001919197208 */ /* 0x000fe40004000000 */
[----:B------:R-:W-:Y:S02]  /*3280*/  ISETP.GE.U32.AND P2, PT, R35, 0x4, PT ;  /* 0x000000042300780c */ /* 0x000fe40003f46070 */
[----:B------:R-:W-:Y:S01]  /*3290*/  FSEL R32, -R26, R26, !P3 ;  /* 0x0000001a1a207208 */ /* 0x000fe20005800100 */
[----:B------:R-:W-:Y:S01]  /*32a0*/  FADD R26, R34, R33 ;  /* 0x00000021221a7221 */ /* 0x000fe20000000000 */
[----:B------:R-:W-:Y:S01]  /*32b0*/  FSEL R31, R31, -R31, !P1 ;  /* 0x8000001f1f1f7208 */ /* 0x000fe20004800000 */
[----:B------:R-:W-:Y:S01]  /*32c0*/  FADD R28, R28, R25 ;  /* 0x000000191c1c7221 */ /* 0x000fe20000000000 */
[----:B------:R-:W-:Y:S02]  /*32d0*/  LOP3.LUT R33, R19, 0xd, RZ, 0xc0, !PT ;  /* 0x0000000d13217812 */ /* 0x000fe400078ec0ff */
[C---:B-----5:R-:W-:Y:S01]  /*32e0*/  LOP3.LUT R29, R27.reuse, 0xf, RZ, 0xc0, !PT ;  /* 0x0000000f1b1d7812 */ /* 0x060fe200078ec0ff */
[----:B------:R-:W-:Y:S01]  /*32f0*/  FADD R25, R32, R31 ;  /* 0x0000001f20197221 */ /* 0x000fe20000000000 */
[----:B------:R-:W-:-:S02]  /*3300*/  LOP3.LUT R31, R27, 0xd, RZ, 0xc0, !PT ;  /* 0x0000000d1b1f7812 */ /* 0x000fc400078ec0ff */
[----:B------:R-:W-:Y:S01]  /*3310*/  ISETP.GE.U32.AND P0, PT, R35, 0x8, PT ;  /* 0x000000082300780c */ /* 0x000fe20003f06070 */
[----:B------:R-:W-:Y:S01]  /*3320*/  FADD R25, -R28, R25 ;  /* 0x000000191c197221 */ /* 0x000fe20000000100 */
[----:B------:R-:W-:Y:S02]  /*3330*/  ISETP.NE.AND P6, PT, R33, 0xc, PT ;  /* 0x0000000c2100780c */ /* 0x000fe40003fc5270 */
[----:B------:R-:W-:Y:S01]  /*3340*/  ISETP.GE.U32.AND P4, PT, R29, 0x8, PT ;  /* 0x000000081d00780c */ /* 0x000fe20003f86070 */
[----:B------:R-:W-:Y:S01]  /*3350*/  FFMA R28, R15, R25, R28 ;  /* 0x000000190f1c7223 */ /* 0x000fe2000000001c */
[----:B------:R-:W-:Y:S02]  /*3360*/  ISETP.GE.U32.AND P5, PT, R29, 0x4, PT ;  /* 0x000000041d00780c */ /* 0x000fe40003fa6070 */
[----:B--2---:R-:W-:Y:S02]  /*3370*/  LOP3.LUT R29, R23, 0xf, RZ, 0xc0, !PT ;  /* 0x0000000f171d7812 */ /* 0x004fe400078ec0ff */
[----:B------:R-:W-:-:S02]  /*3380*/  LOP3.LUT P1, RZ, R27, 0x2, RZ, 0xc0, !PT ;  /* 0x000000021bff7812 */ /* 0x000fc4000782c0ff */
[----:B------:R-:W-:Y:S02]  /*3390*/  LOP3.LUT R32, R27, 0x1, RZ, 0xc0, !PT ;  /* 0x000000011b207812 */ /* 0x000fe400078ec0ff */
[----:B------:R-:W-:Y:S02]  /*33a0*/  ISETP.NE.AND P3, PT, R31, 0xc, PT ;  /* 0x0000000c1f00780c */ /* 0x000fe40003f65270 */
[----:B------:R-:W-:Y:S02]  /*33b0*/  FSEL R27, R21, R16, !P0 ;  /* 0x00000010151b7208 */ /* 0x000fe40004000000 */
[----:B------:R-:W-:Y:S02]  /*33c0*/  LOP3.LUT R31, R23, 0xd, RZ, 0xc0, !PT ;  /* 0x0000000d171f7812 */ /* 0x000fe400078ec0ff */
[----:B------:R-:W-:Y:S02]  /*33d0*/  @P2 FSEL R16, R21, R22, !P6 ;  /* 0x0000001615102208 */ /* 0x000fe40007000000 */
[----:B------:R-:W-:-:S02]  /*33e0*/  ISETP.GE.U32.AND P6, PT, R29, 0x8, PT ;  /* 0x000000081d00780c */ /* 0x000fc40003fc6070 */
[----:B------:R-:W-:Y:S02]  /*33f0*/  ISETP.GE.U32.AND P2, PT, R29, 0x4, PT ;  /* 0x000000041d00780c */ /* 0x000fe40003f46070 */
[----:B------:R-:W-:Y:S02]  /*3400*/  FSEL R29, R13, R18, !P3 ;  /* 0x000000120d1d7208 */ /* 0x000fe40005800000 */
[----:B------:R-:W-:Y:S02]  /*3410*/  ISETP.NE.AND P3, PT, R31, 0xc, PT ;  /* 0x0000000c1f00780c */ /* 0x000fe40003f65270 */
[----:B------:R-:W-:Y:S02]  /*3420*/  FSEL R31, R13, R30, !P4 ;  /* 0x0000001e0d1f7208 */ /* 0x000fe40006000000 */
[C---:B------:R-:W-:Y:S02]  /*3430*/  LOP3.LUT P4, RZ, R23.reuse, 0x2, RZ, 0xc0, !PT ;  /* 0x0000000217ff7812 */ /* 0x040fe4000788c0ff */
[----:B------:R-:W-:-:S02]  /*3440*/  LOP3.LUT R23, R23, 0x1, RZ, 0xc0, !PT ;  /* 0x0000000117177812 */ /* 0x000fc400078ec0ff */
[----:B------:R-:W-:Y:S02]  /*3450*/  ISETP.NE.U32.AND P0, PT, R32, 0x1, PT ;  /* 0x000000012000780c */ /* 0x000fe40003f05070 */
[----:B0-----:R-:W-:Y:S02]  /*3460*/  LOP3.LUT R32, R20, 0xf, RZ, 0xc0, !PT ;  /* 0x0000000f14207812 */ /* 0x001fe400078ec0ff */
[----:B------:R-:W-:Y:S02]  /*3470*/  FSEL R29, R30, R29, !P5 ;  /* 0x0000001d1e1d7208 */ /* 0x000fe40006800000 */
[----:B------:R-:W-:Y:S02]  /*3480*/  ISETP.NE.U32.AND P5, PT, R23, 0x1, PT ;  /* 0x000000011700780c */ /* 0x000fe40003fa5070 */
[C---:B------:R-:W-:Y:S02]  /*3490*/  FSEL R33, R21.reuse, R30, !P6 ;  /* 0x0000001e15217208 */ /* 0x040fe40007000000 */
[----:B------:R-:W-:-:S02]  /*34a0*/  FSEL R23, R21, R18, !P3 ;  /* 0x0000001215177208 */ /* 0x000fc40005800000 */
[C---:B------:R-:W-:Y:S02]  /*34b0*/  ISETP.GE.U32.AND P6, PT, R32.reuse, 0x8, PT ;  /* 0x000000082000780c */ /* 0x040fe40003fc6070 */
[----:B------:R-:W-:Y:S02]  /*34c0*/  ISETP.GE.U32.AND P3, PT, R32, 0x4, PT ;  /* 0x000000042000780c */ /* 0x000fe40003f66070 */
[----:B------:R-:W-:Y:S02]  /*34d0*/  LOP3.LUT R32, R19, 0x1, RZ, 0xc0, !PT ;  /* 0x0000000113207812 */ /* 0x000fe400078ec0ff */
[----:B------:R-:W-:Y:S02]  /*34e0*/  LOP3.LUT R34, R20, 0xd, RZ, 0xc0, !PT ;  /* 0x0000000d14227812 */ /* 0x000fe400078ec0ff */
[----:B------:R-:W-:Y:S02]  /*34f0*/  FSEL R23, R30, R23, !P2 ;  /* 0x000000171e177208 */ /* 0x000fe40005000000 */
[----:B------:R-:W-:-:S02]  /*3500*/  ISETP.NE.U32.AND P2, PT, R32, 0x1, PT ;  /* 0x000000012000780c */ /* 0x000fc40003f45070 */
[C---:B------:R-:W-:Y:S02]  /*3510*/  FSEL R32, R13.reuse, R30, !P6 ;  /* 0x0000001e0d207208 */ /* 0x040fe40007000000 */
[----:B------:R-:W-:Y:S02]  /*3520*/  ISETP.NE.AND P6, PT, R34, 0xc, PT ;  /* 0x0000000c2200780c */ /* 0x000fe40003fc5270 */
[----:B---3--:R-:W-:Y:S02]  /*3530*/  LOP3.LUT R34, R24, 0xf, RZ, 0xc0, !PT ;  /* 0x0000000f18227812 */ /* 0x008fe400078ec0ff */
        /* <DEDUP_REMOVED lines=9> */
[----:B------:R-:W-:Y:S02]  /*35d0*/  LOP3.LUT P6, RZ, R19, 0x2, RZ, 0xc0, !PT ;  /* 0x0000000213ff7812 */ /* 0x000fe400078cc0ff */
[C---:B------:R-:W-:Y:S02]  /*35e0*/  LOP3.LUT P3, RZ, R20.reuse, 0x2, RZ, 0xc0, !PT ;  /* 0x0000000214ff7812 */ /* 0x040fe4000786c0ff */
[----:B------:R-:W-:Y:S02]  /*35f0*/  LOP3.LUT R20, R20, 0x1, RZ, 0xc0, !PT ;  /* 0x0000000114147812 */ /* 0x000fe400078ec0ff */
[----:B------:R-:W-:Y:S02]  /*3600*/  LOP3.LUT R19, R24, 0x1, RZ, 0xc0, !PT ;  /* 0x0000000118137812 */ /* 0x000fe400078ec0ff */
[----:B------:R-:W-:Y:S02]  /*3610*/  FSEL R33, -R33, R33, !P5 ;  /* 0x0000002121217208 */ /* 0x000fe40006800100 */
[----:B------:R-:W-:-:S02]  /*3620*/  FSEL R27, -R27, R27, !P2 ;  /* 0x0000001b1b1b7208 */ /* 0x000fc40005000100 */
[----:B------:R-:W-:Y:S02]  /*3630*/  ISETP.NE.U32.AND P0, PT, R20, 0x1, PT ;  /* 0x000000011400780c */ /* 0x000fe40003f05070 */
[----:B------:R-:W-:Y:S02]  /*3640*/  ISETP.NE.U32.AND P5, PT, R19, 0x1, PT ;  /* 0x000000011300780c */ /* 0x000fe40003fa5070 */
[----:B------:R-:W-:Y:S02]  /*3650*/  LOP3.LUT P2, RZ, R24, 0x2, RZ, 0xc0, !PT ;  /* 0x0000000218ff7812 */ /* 0x000fe4000784c0ff */
[----:B------:R-:W-:Y:S02]  /*3660*/  FSEL R22, R16, -R16, !P6 ;  /* 0x8000001010167208 */ /* 0x000fe40007000000 */
[----:B------:R-:W-:Y:S02]  /*3670*/  FSEL R32, -R32, R32, !P0 ;  /* 0x0000002020207208 */ /* 0x000fe40004000100 */
[----:B------:R-:W-:Y:S01]  /*3680*/  FSEL R34, -R34, R34, !P5 ;  /* 0x0000002222227208 */ /* 0x000fe20006800100 */
[----:B------:R-:W-:Y:S01]  /*3690*/  FADD R27, R27, R22 ;  /* 0x000000161b1b7221 */ /* 0x000fe20000000000 */
[----:B------:R-:W-:-:S02]  /*36a0*/  FSEL R16, R29, -R29, !P1 ;  /* 0x8000001d1d107208 */ /* 0x000fc40004800000 */
[----:B------:R-:W-:Y:S01]  /*36b0*/  FSEL R13, R13, -R13, !P3 ;  /* 0x8000000d0d0d7208 */ /* 0x000fe20005800000 */
[----:B------:R-:W-:Y:S01]  /*36c0*/  FADD R27, -R26, R27 ;  /* 0x0000001b1a1b7221 */ /* 0x000fe20000000100 */
[----:B------:R-:W-:Y:S01]  /*36d0*/  FSEL R20, R23, -R23, !P4 ;  /* 0x8000001717147208 */ /* 0x000fe20006000000 */
[----:B------:R-:W-:Y:S01]  /*36e0*/  FADD R16, R31, R16 ;  /* 0x000000101f107221 */ /* 0x000fe20000000000 */
[----:B------:R-:W-:Y:S01]  /*36f0*/  FSEL R19, R30, -R30, !P2 ;  /* 0x8000001e1e137208 */ /* 0x000fe20005000000 */
[----:B------:R-:W-:Y:S01]  /*3700*/  FADD R32, R32, R13 ;  /* 0x0000000d20207221 */ /* 0x000fe20000000000 */
[----:B------:R-:W-:Y:S01]  /*3710*/  FFMA R26, R15, R27, R26 ;  /* 0x0000001b0f1a7223 */ /* 0x000fe2000000001a */
[----:B------:R-:W-:Y:S01]  /*3720*/  FADD R33, R33, R20 ;  /* 0x0000001421217221 */ /* 0x000fe20000000000 */
[----:B------:R-:W-:Y:S01]  /*3730*/  FMUL R13, R18, R18 ;  /* 0x00000012120d7220 */ /* 0x000fe20000400000 */
[----:B------:R-:W-:Y:S02]  /*3740*/  FADD R19, R34, R19 ;  /* 0x0000001322137221 */ /* 0x000fe40000000000 */
[----:B------:R-:W-:Y:S01]  /*3750*/  FADD R33, -R16, R33 ;  /* 0x0000002110217221 */ /* 0x000fe20000000100 */
[----:B------:R-:W-:Y:S01]  /*3760*/  FMUL R13, R18, R13 ;  /* 0x0000000d120d7220 */ /* 0x000fe20000400000 */
[----:B------:R-:W-:-:S02]  /*3770*/  FADD R19, -R32, R19 ;  /* 0x0000001320137221 */ /* 0x000fc40000000100 */
[C---:B------:R-:W-:Y:S02]  /*3780*/  FFMA R33, R15.reuse, R33, R16 ;  /* 0x000000210f217223 */ /* 0x040fe40000000010 */
[----:B------:R-:W-:Y:S01]  /*3790*/  FFMA R19, R15, R19, R32 ;  /* 0x000000130f137223 */ /* 0x000fe20000000020 */
[----:B------:R-:W-:Y:S01]  /*37a0*/  FFMA R15, R18, R14, -15 ;  /* 0xc1700000120f7423 */ /* 0x000fe2000000000e */
[----:B------:R-:W-:Y:S02]  /*37b0*/  FADD R33, -R28, R33 ;  /* 0x000000211c217221 */ /* 0x000fe40000000100 */
[----:B------:R-:W-:Y:S01]  /*37c0*/  FADD R19, -R26, R19 ;  /* 0x000000131a137221 */ /* 0x000fe20000000100 */
[----:B------:R-:W-:Y:S01]  /*37d0*/  FFMA R14, R18, R15, 10 ;  /* 0x41200000120e7423 */ /* 0x000fe2000000000f */
[C---:B------:R-:W-:Y:S02]  /*37e0*/  FFMA R28, R17.reuse, R33, R28 ;  /* 0x00000021111c7223 */ /* 0x040fe4000000001c */
[----:B------:R-:W-:Y:S01]  /*37f0*/  FFMA R19, R17, R19, R26 ;  /* 0x0000001311137223 */ /* 0x000fe2000000001a */
[----:B------:R-:W-:-:S03]  /*3800*/  FMUL R13, R13, R14 ;  /* 0x0000000e0d0d7220 */ /* 0x000fc60000400000 */
[----:B------:R-:W-:-:S04]  /*3810*/  FADD R19, -R28, R19 ;  /* 0x000000131c137221 */ /* 0x000fc80000000100 */
[----:B------:R-:W-:-:S04]  /*3820*/  FFMA R13, R13, R19, R28 ;  /* 0x000000130d0d7223 */ /* 0x000fc8000000001c */
[----:B------:R-:W-:Y:S01]  /*3830*/  FFMA R8, R13, R0, R8 ;  /* 0x000000000d087223 */ /* 0x000fe20000000008 */
[----:B------:R-:W-:Y:S01]  /*3840*/  FMUL R0, R0, UR6 ;  /* 0x0000000600007c20 */ /* 0x000fe20008400000 */
[----:B------:R-:W-:Y:S06]  /*3850*/  BRA.U UP0, `(.L_x_20) ;  /* 0xfffffff5001c7547 */ /* 0x000fec000b83ffff */
.L_x_19:
[----:B------:R-:W0:Y:S01]  /*3860*/  MUFU.RCP R0, R3 ;  /* 0x0000000300007308 */ /* 0x000e220000001000 */
[----:B------:R-:W1:Y:S01]  /*3870*/  LDCU UR4, c[0x3][0x214] ;  /* 0x00c04280ff0477ac */ /* 0x000e620008000800 */
[----:B------:R-:W-:Y:S06]  /*3880*/  BSSY.RECONVERGENT B2, `(.L_x_21) ;  /* 0x000000c000027945 */ /* 0x000fec0003800200 */
[----:B------:R-:W2:Y:S01]  /*3890*/  FCHK P0, R8, R3 ;  /* 0x0000000308007302 */ /* 0x000ea20000000000 */
[----:B0-----:R-:W-:Y:S01]  /*38a0*/  FFMA R11, R0, -R3, 1 ;  /* 0x3f800000000b7423 */ /* 0x001fe20000000803 */
[----:B-1----:R-:W-:-:S03]  /*38b0*/  UISETP.GE.AND UP0, UPT, UR4, 0x1, UPT ;  /* 0x000000010400788c */ /* 0x002fc6000bf06270 */
[----:B------:R-:W-:-:S04]  /*38c0*/  FFMA R0, R0, R11, R0 ;  /* 0x0000000b00007223 */ /* 0x000fc80000000000 */
[----:B------:R-:W-:-:S04]  /*38d0*/  FFMA R11, R0, R8, RZ ;  /* 0x00000008000b7223 */ /* 0x000fc800000000ff */
[----:B------:R-:W-:-:S04]  /*38e0*/  FFMA R10, R11, -R3, R8 ;  /* 0x800000030b0a7223 */ /* 0x000fc80000000008 */
[----:B------:R-:W-:Y:S01]  /*38f0*/  FFMA R0, R0, R10, R11 ;  /* 0x0000000a00007223 */ /* 0x000fe2000000000b */
[----:B--2---:R-:W-:Y:S06]  /*3900*/  @!P0 BRA `(.L_x_22) ;  /* 0x00000000000c8947 */ /* 0x004fec0003800000 */
[----:B------:R-:W-:Y:S01]  /*3910*/  IMAD.MOV.U32 R0, RZ, RZ, R8 ;  /* 0x000000ffff007224 */ /* 0x000fe200078e0008 */
[----:B------:R-:W-:-:S07]  /*3920*/  MOV R8, 0x3940 ;  /* 0x0000394000087802 */ /* 0x000fce0000000f00 */
[----:B------:R-:W-:Y:S05]  /*3930*/  CALL.REL.NOINC `($__internal_0_$__cuda_sm3x_div_rn_noftz_f32_slowpath) ;  /* 0x0000003000447944 */ /* 0x000fea0003c00000 */
.L_x_22:
[----:B------:R-:W-:Y:S05]  /*3940*/  BSYNC.RECONVERGENT B2 ;  /* 0x0000000000027941 */ /* 0x000fea0003800200 */
.L_x_21:
[----:B------:R-:W0:Y:S01]  /*3950*/  LDCU UR4, c[0x3][0x20c] ;  /* 0x00c04180ff0477ac */ /* 0x000e220008000800 */
[----:B------:R-:W-:Y:S01]  /*3960*/  IMAD.MOV.U32 R3, RZ, RZ, RZ ;  /* 0x000000ffff037224 */ /* 0x000fe200078e00ff */
[----:B------:R-:W1:Y:S01]  /*3970*/  LDCU UR5, c[0x3][0x200] ;  /* 0x00c04000ff0577ac */ /* 0x000e620008000800 */
[----:B0-----:R-:W-:Y:S01]  /*3980*/  FFMA R9, R9, UR4, R4 ;  /* 0x0000000409097c23 */ /* 0x001fe20008000004 */
[----:B------:R-:W-:Y:S01]  /*3990*/  FFMA R8, R0, UR4, R7 ;  /* 0x0000000400087c23 */ /* 0x000fe20008000007 */
[----:B------:R-:W-:Y:S02]  /*39a0*/  IMAD.MOV.U32 R4, RZ, RZ, RZ ;  /* 0x000000ffff047224 */ /* 0x000fe400078e00ff */
[----:B-1----:R-:W-:Y:S01]  /*39b0*/  FMUL R0, R9, UR5 ;  /* 0x0000000509007c20 */ /* 0x002fe20008400000 */
[----:B------:R-:W-:Y:S01]  /*39c0*/  FMUL R8, R8, UR5 ;  /* 0x0000000508087c20 */ /* 0x000fe20008400000 */
[----:B------:R-:W-:Y:S06]  /*39d0*/  BRA.U !UP0, `(.L_x_23) ;  /* 0x0000000d08047547 */ /* 0x000fec000b800000 */
[----:B------:R-:W0:Y:S01]  /*39e0*/  LDCU UR4, c[0x3][0x214] ;  /* 0x00c04280ff0477ac */ /* 0x000e220008000800 */
[----:B------:R-:W-:Y:S02]  /*39f0*/  IMAD.MOV.U32 R7, RZ, RZ, 0x3f800000 ;  /* 0x3f800000ff077424 */ /* 0x000fe400078e00ff */
[----:B------:R-:W-:Y:S01]  /*3a00*/  IMAD.MOV.U32 R3, RZ, RZ, RZ ;  /* 0x000000ffff037224 */ /* 0x000fe200078e00ff */
[----:B------:R-:W1:Y:S01]  /*3a10*/  LDCU UR5, c[0x3][0x208] ;  /* 0x00c04100ff0577ac */ /* 0x000e620008000800 */
[----:B------:R-:W-:Y:S02]  /*3a20*/  IMAD.MOV.U32 R9, RZ, RZ, 0x3f800000 ;  /* 0x3f800000ff097424 */ /* 0x000fe400078e00ff */
[----:B------:R-:W-:Y:S01]  /*3a30*/  IMAD.MOV.U32 R4, RZ, RZ, RZ ;  /* 0x000000ffff047224 */ /* 0x000fe200078e00ff */
[----:B------:R-:W2:Y:S01]  /*3a40*/  LDCU UR6, c[0x3][0x204] ;  /* 0x00c04080ff0677ac */ /* 0x000ea20008000800 */
[----:B0-----:R-:W-:-:S12]  /*3a50*/  UIADD3 UR4, UPT, UPT, -UR4, URZ, URZ ;  /* 0x000000ff04047290 */ /* 0x001fd8000fffe1ff */
.L_x_24:
        /* <DEDUP_REMOVED lines=10> */
[----:B------:R-:W0:Y:S01]  /*3b00*/  F2I.FLOOR.NTZ R13, R17 ;  /* 0x00000011000d7305 */ /* 0x000e220000207100 */
[----:B------:R-:W3:Y:S01]  /*3b10*/  LDC.U8 R12, c[0x3][R10] ;  /* 0x00c000000a0c7b82 */ /* 0x000ee20000000000 */
[----:B--2---:R-:W-:-:S07]  /*3b20*/  LOP3.LUT R11, R11, 0xff, RZ, 0xc0, !PT ;  /* 0x000000ff0b0b7812 */ /* 0x004fce00078ec0ff */
[----:B------:R-:W2:Y:S01]  /*3b30*/  LDC.U8 R16, c[0x3][R10+0x1] ;  /* 0x00c000400a107b82 */ /* 0x000ea20000000000 */
[----:B0-----:R-:W-:Y:S01]  /*3b40*/  LOP3.LUT R13, R13, 0xff, RZ, 0xc0, !PT ;  /* 0x000000ff0d0d7812 */ /* 0x001fe200078ec0ff */
[----:B---3--:R-:W-:-:S06]  /*3b50*/  IMAD.IADD R20, R11, 0x1, R12 ;  /* 0x000000010b147824 */ /* 0x008fcc00078e020c */
[----:B------:R-:W0:Y:S01]  /*3b60*/  LDC.U8 R12, c[0x3][R20] ;  /* 0x00c00000140c7b82 */ /* 0x000e220000000000 */
[----:B--2---:R-:W-:Y:S02]  /*3b70*/  IMAD.IADD R23, R11, 0x1, R16 ;  /* 0x000000010b177824 */ /* 0x004fe400078e0210 */
[----:B------:R-:W2:Y:S05]  /*3b80*/  FRND.FLOOR R11, R14 ;  /* 0x0000000e000b7307 */ /* 0x000eaa0000205000 */
[----:B------:R-:W3:Y:S08]  /*3b90*/  LDC.U8 R18, c[0x3][R23] ;  /* 0x00c0000017127b82 */ /* 0x000ef00000000000 */
[----:B------:R-:W4:Y:S01]  /*3ba0*/  LDC.U8 R22, c[0x3][R20+0x1] ;  /* 0x00c0004014167b82 */ /* 0x000f220000000000 */
[----:B--2---:R-:W-:-:S07]  /*3bb0*/  FADD R11, R14, -R11 ;  /* 0x8000000b0e0b7221 */ /* 0x004fce0000000000 */
[----:B------:R-:W2:Y:S01]  /*3bc0*/  LDC.U8 R26, c[0x3][R23+0x1] ;  /* 0x00c00040171a7b82 */ /* 0x000ea20000000000 */
[C---:B0-----:R-:W-:Y:S02]  /*3bd0*/  IMAD.IADD R21, R13.reuse, 0x1, R12 ;  /* 0x000000010d157824 */ /* 0x041fe400078e020c */
[----:B------:R-:W0:Y:S05]  /*3be0*/  FRND.FLOOR R12, R15 ;  /* 0x0000000f000c7307 */ /* 0x000e2a0000205000 */
[----:B------:R-:W5:Y:S01]  /*3bf0*/  LDC.U8 R25, c[0x3][R21] ;  /* 0x00c0000015197b82 */ /* 0x000f620000000000 */
[C---:B---3--:R-:W-:Y:S02]  /*3c00*/  IMAD.IADD R24, R13.reuse, 0x1, R18 ;  /* 0x000000010d187824 */ /* 0x048fe400078e0212 */
[----:B------:R-:W3:Y:S05]  /*3c10*/  FRND.FLOOR R18, R17 ;  /* 0x0000001100127307 */ /* 0x000eea0000205000 */
[----:B------:R-:W1:Y:S01]  /*3c20*/  LDC.U8 R16, c[0x3][R21+0x1] ;  /* 0x00c0004015107b82 */ /* 0x000e620000000000 */
[----:B----4-:R-:W-:-:S02]  /*3c30*/  IMAD.IADD R30, R13, 0x1, R22 ;  /* 0x000000010d1e7824 */ /* 0x010fc400078e0216 */
[----:B0-----:R-:W-:-:S05]  /*3c40*/  FADD R12, R15, -R12 ;  /* 0x8000000c0f0c7221 */ /* 0x001fca0000000000 */
[----:B------:R-:W0:Y:S01]  /*3c50*/  LDC.U8 R19, c[0x3][R24] ;  /* 0x00c0000018137b82 */ /* 0x000e220000000000 */
[----:B------:R-:W-:Y:S01]  /*3c60*/  FMUL R29, R12, R12 ;  /* 0x0000000c0c1d7220 */ /* 0x000fe20000400000 */
[----:B--2---:R-:W-:Y:S02]  /*3c70*/  IMAD.IADD R32, R13, 0x1, R26 ;  /* 0x000000010d207824 */ /* 0x004fe400078e021a */
[----:B---3--:R-:W-:Y:S01]  /*3c80*/  FADD R10, R17, -R18 ;  /* 0x80000012110a7221 */ /* 0x008fe20000000000 */
[----:B------:R-:W-:Y:S01]  /*3c90*/  FADD R13, R11, -1 ;  /* 0xbf8000000b0d7421 */ /* 0x000fe20000000000 */
[C---:B-----5:R-:W-:Y:S02]  /*3ca0*/  LOP3.LUT R18, R25.reuse, 0xf, RZ, 0xc0, !PT ;  /* 0x0000000f19127812 */ /* 0x060fe400078ec0ff */
[----:B------:R-:W-:Y:S02]  /*3cb0*/  LOP3.LUT R27, R25, 0xd, RZ, 0xc0, !PT ;  /* 0x0000000d191b7812 */ /* 0x000fe400078ec0ff */
[----:B------:R-:W-:-:S02]  /*3cc0*/  ISETP.GE.U32.AND P4, PT, R18, 0x8, PT ;  /* 0x000000081200780c */ /* 0x000fc40003f86070 */
[----:B------:R-:W-:Y:S02]  /*3cd0*/  ISETP.NE.AND P5, PT, R27, 0xc, PT ;  /* 0x0000000c1b00780c */ /* 0x000fe40003fa5270 */
[C---:B-1----:R-:W-:Y:S02]  /*3ce0*/  LOP3.LUT R15, R16.reuse, 0xd, RZ, 0xc0, !PT ;  /* 0x0000000d100f7812 */ /* 0x042fe400078ec0ff */
[----:B------:R-:W-:Y:S02]  /*3cf0*/  LOP3.LUT R14, R16, 0xf, RZ, 0xc0, !PT ;  /* 0x0000000f100e7812 */ /* 0x000fe400078ec0ff */
[----:B------:R-:W-:Y:S02]  /*3d00*/  FSEL R17, R11, R12, !P4 ;  /* 0x0000000c0b117208 */ /* 0x000fe40006000000 */
[----:B------:R-:W-:Y:S02]  /*3d10*/  ISETP.NE.AND P4, PT, R15, 0xc, PT ;  /* 0x0000000c0f00780c */ /* 0x000fe40003f85270 */
[----:B------:R1:W2:Y:S01]  /*3d20*/  LDC.U8 R15, c[0x3][R24+0x1] ;  /* 0x00c00040180f7b82 */ /* 0x0002a20000000000 */
[----:B------:R-:W-:-:S02]  /*3d30*/  ISETP.GE.U32.AND P0, PT, R14, 0x8, PT ;  /* 0x000000080e00780c */ /* 0x000fc40003f06070 */
[----:B------:R-:W-:Y:S02]  /*3d40*/  ISETP.GE.U32.AND P3, PT, R14, 0x4, PT ;  /* 0x000000040e00780c */ /* 0x000fe40003f66070 */
[----:B0-----:R-:W-:Y:S02]  /*3d50*/  LOP3.LUT R14, R19, 0xd, RZ, 0xc0, !PT ;  /* 0x0000000d130e7812 */ /* 0x001fe400078ec0ff */
[----:B------:R-:W-:Y:S02]  /*3d60*/  FSEL R21, R11, R10, !P5 ;  /* 0x0000000a0b157208 */ /* 0x000fe40006800000 */
[----:B------:R-:W-:Y:S02]  /*3d70*/  ISETP.GE.U32.AND P1, PT, R18, 0x4, PT ;  /* 0x000000041200780c */ /* 0x000fe40003f26070 */
[----:B------:R-:W-:Y:S02]  /*3d80*/  ISETP.NE.AND P5, PT, R14, 0xc, PT ;  /* 0x0000000c0e00780c */ /* 0x000fe40003fa5270 */
[C---:B------:R-:W-:Y:S01]  /*3d90*/  LOP3.LUT P2, RZ, R25.reuse, 0x2, RZ, 0xc0, !PT ;  /* 0x0000000219ff7812 */ /* 0x040fe2000784c0ff */
[----:B------:R0:W3:Y:S01]  /*3da0*/  LDC.U8 R14, c[0x3][R30] ;  /* 0x00c000001e0e7b82 */ /* 0x0000e20000000000 */
[----:B------:R-:W-:-:S02]  /*3db0*/  LOP3.LUT R25, R25, 0x1, RZ, 0xc0, !PT ;  /* 0x0000000119197812 */ /* 0x000fc400078ec0ff */
[----:B------:R-:W-:Y:S02]  /*3dc0*/  FSEL R21, R12, R21, !P1 ;  /* 0x000000150c157208 */ /* 0x000fe40004800000 */
[C---:B------:R-:W-:Y:S02]  /*3dd0*/  LOP3.LUT P1, RZ, R16.reuse, 0x2, RZ, 0xc0, !PT ;  /* 0x0000000210ff7812 */ /* 0x040fe4000782c0ff */
[----:B------:R-:W-:Y:S02]  /*3de0*/  LOP3.LUT R18, R16, 0x1, RZ, 0xc0, !PT ;  /* 0x0000000110127812 */ /* 0x000fe400078ec0ff */
[----:B------:R-:W-:Y:S01]  /*3df0*/  ISETP.NE.U32.AND P6, PT, R25, 0x1, PT ;  /* 0x000000011900780c */ /* 0x000fe20003fc5070 */
[----:B------:R0:W4:Y:S01]  /*3e00*/  LDC.U8 R16, c[0x3][R30+0x1] ;  /* 0x00c000401e107b82 */ /* 0x0001220000000000 */
[----:B------:R-:W-:Y:S02]  /*3e10*/  LOP3.LUT R20, R19, 0xf, RZ, 0xc0, !PT ;  /* 0x0000000f13147812 */ /* 0x000fe400078ec0ff */
[----:B------:R-:W-:-:S02]  /*3e20*/  FSEL R23, -R17, R17, !P6 ;  /* 0x0000001111177208 */ /* 0x000fc40007000100 */
[-C--:B------:R-:W-:Y:S02]  /*3e30*/  FSEL R28, R11, R12.reuse, !P0 ;  /* 0x0000000c0b1c7208 */ /* 0x080fe40004000000 */
[C---:B------:R-:W-:Y:S01]  /*3e40*/  ISETP.GE.U32.AND P6, PT, R20.reuse, 0x8, PT ;  /* 0x000000081400780c */ /* 0x040fe20003fc6070 */
[----:B------:R-:W5:Y:S01]  /*3e50*/  LDC.U8 R17, c[0x3][R32] ;  /* 0x00c0000020117b82 */ /* 0x000f620000000000 */
[----:B------:R-:W-:Y:S02]  /*3e60*/  ISETP.GE.U32.AND P0, PT, R20, 0x4, PT ;  /* 0x000000041400780c */ /* 0x000fe40003f06070 */
[C---:B------:R-:W-:Y:S02]  /*3e70*/  FSEL R22, R13.reuse, R12, !P6 ;  /* 0x0000000c0d167208 */ /* 0x040fe40007000000 */
[----:B------:R-:W-:Y:S01]  /*3e80*/  ISETP.NE.U32.AND P6, PT, R18, 0x1, PT ;  /* 0x000000011200780c */ /* 0x000fe20003fc5070 */
[----:B------:R-:W-:Y:S01]  /*3e90*/  FADD R18, R10, -1 ;  /* 0xbf8000000a127421 */ /* 0x000fe20000000000 */
[----:B------:R-:W-:Y:S01]  /*3ea0*/  FSEL R25, R13, R10, !P5 ;  /* 0x0000000a0d197208 */ /* 0x000fe20006800000 */
[----:B------:R-:W5:Y:S01]  /*3eb0*/  LDC.U8 R20, c[0x3][R32+0x1] ;  /* 0x00c0004020147b82 */ /* 0x000f620000000000 */
[----:B------:R-:W-:-:S02]  /*3ec0*/  LOP3.LUT P5, RZ, R19, 0x2, RZ, 0xc0, !PT ;  /* 0x0000000213ff7812 */ /* 0x000fc400078ac0ff */
[----:B-1----:R-:W-:Y:S01]  /*3ed0*/  LOP3.LUT R24, R19, 0x1, RZ, 0xc0, !PT ;  /* 0x0000000113187812 */ /* 0x002fe200078ec0ff */
[----:B------:R-:W-:Y:S01]  /*3ee0*/  IMAD.MOV.U32 R19, RZ, RZ, 0x40c00000 ;  /* 0x40c00000ff137424 */ /* 0x000fe200078e00ff */
[C---:B------:R-:W-:Y:S02]  /*3ef0*/  FSEL R33, R11.reuse, R18, !P4 ;  /* 0x000000120b217208 */ /* 0x040fe40006000000 */
[----:B------:R-:W-:Y:S01]  /*3f00*/  FSEL R25, R12, R25, !P0 ;  /* 0x000000190c197208 */ /* 0x000fe20004000000 */
[C---:B------:R-:W-:Y:S01]  /*3f10*/  FFMA R26, R11.reuse, R19, -15 ;  /* 0xc17000000b1a7423 */ /* 0x040fe20000000013 */
[----:B------:R-:W-:Y:S01]  /*3f20*/  ISETP.NE.U32.AND P4, PT, R24, 0x1, PT ;  /* 0x000000011800780c */ /* 0x000fe20003f85070 */
[----:B------:R-:W-:Y:S01]  /*3f30*/  FMUL R24, R11, R11 ;  /* 0x0000000b0b187220 */ /* 0x000fe20000400000 */
[C---:B------:R-:W-:Y:S01]  /*3f40*/  FSEL R33, R12.reuse, R33, !P3 ;  /* 0x000000210c217208 */ /* 0x040fe20005800000 */
[C---:B------:R-:W-:Y:S01]  /*3f50*/  FFMA R31, R12.reuse, R19, -15 ;  /* 0xc17000000c1f7423 */ /* 0x040fe20000000013 */
[----:B------:R-:W-:Y:S01]  /*3f60*/  FSEL R34, R25, -R25, !P5 ;  /* 0x8000001919227208 */ /* 0x000fe20006800000 */
[----:B------:R-:W-:Y:S01]  /*3f70*/  FMUL R24, R11, R24 ;  /* 0x000000180b187220 */ /* 0x000fe20000400000 */
[----:B--2---:R-:W-:Y:S01]  /*3f80*/  LOP3.LUT R25, R15, 0xf, RZ, 0xc0, !PT ;  /* 0x0000000f0f197812 */ /* 0x004fe200078ec0ff */
[----:B------:R-:W-:Y:S01]  /*3f90*/  FFMA R27, R11, R26, 10 ;  /* 0x412000000b1b7423 */ /* 0x000fe2000000001a */
[----:B------:R-:W-:Y:S01]  /*3fa0*/  FSEL R33, R33, -R33, !P1 ;  /* 0x8000002121217208 */ /* 0x000fe20004800000 */
[C---:B------:R-:W-:Y:S01]  /*3fb0*/  FMUL R26, R12.reuse, R29 ;  /* 0x0000001d0c1a7220 */ /* 0x040fe20000400000 */
[----:B------:R-:W-:Y:S01]  /*3fc0*/  ISETP.GE.U32.AND P1, PT, R25, 0x4, PT ;  /* 0x000000041900780c */ /* 0x000fe20003f26070 */
[----:B------:R-:W-:Y:S01]  /*3fd0*/  FFMA R29, R12, R31, 10 ;  /* 0x412000000c1d7423 */ /* 0x000fe2000000001f */
[----:B0-----:R-:W-:Y:S01]  /*3fe0*/  FSEL R30, R21, -R21, !P2 ;  /* 0x80000015151e7208 */ /* 0x001fe20005000000 */
[----:B------:R-:W-:Y:S01]  /*3ff0*/  FMUL R21, R24, R27 ;  /* 0x0000001b18157220 */ /* 0x000fe20000400000 */
[----:B------:R-:W-:Y:S01]  /*4000*/  FSEL R31, -R22, R22, !P4 ;  /* 0x00000016161f7208 */ /* 0x000fe20006000100 */
[----:B------:R-:W-:Y:S01]  /*4010*/  FMUL R22, R26, R29 ;  /* 0x0000001d1a167220 */ /* 0x000fe20000400000 */
[----:B------:R-:W-:Y:S01]  /*4020*/  LOP3.LUT R27, R15, 0xd, RZ, 0xc0, !PT ;  /* 0x0000000d0f1b7812 */ /* 0x000fe200078ec0ff */
[----:B------:R-:W-:Y:S01]  /*4030*/  FADD R24, R23, R30 ;  /* 0x0000001e17187221 */ /* 0x000fe20000000000 */
[----:B------:R-:W-:Y:S01]  /*4040*/  ISETP.GE.U32.AND P4, PT, R25, 0x8, PT ;  /* 0x000000081900780c */ /* 0x000fe20003f86070 */
[----:B------:R-:W-:Y:S01]  /*4050*/  FADD R23, R31, R34 ;  /* 0x000000221f177221 */ /* 0x000fe20000000000 */
[----:B---3--:R-:W-:Y:S01]  /*4060*/  LOP3.LUT R25, R14, 0xf, RZ, 0xc0, !PT ;  /* 0x0000000f0e197812 */ /* 0x008fe200078ec0ff */
[----:B------:R-:W-:Y:S01]  /*4070*/  FFMA R19, R10, R19, -15 ;  /* 0xc17000000a137423 */ /* 0x000fe20000000013 */
[----:B------:R-:W-:Y:S01]  /*4080*/  FSEL R28, -R28, R28, !P6 ;  /* 0x0000001c1c1c7208 */ /* 0x000fe20007000100 */
[----:B------:R-:W-:Y:S01]  /*4090*/  FADD R23, -R24, R23 ;  /* 0x0000001718177221 */ /* 0x000fe20000000100 */
[----:B------:R-:W-:-:S02]  /*40a0*/  LOP3.LUT P2, RZ, R15, 0x2, RZ, 0xc0, !PT ;  /* 0x000000020fff7812 */ /* 0x000fc4000784c0ff */
[----:B------:R-:W-:Y:S01]  /*40b0*/  LOP3.LUT R15, R15, 0x1, RZ, 0xc0, !PT ;  /* 0x000000010f0f7812 */ /* 0x000fe200078ec0ff */
[----:B------:R-:W-:Y:S01]  /*40c0*/  FADD R26, R28, R33 ;  /* 0x000000211c1a7221 */ /* 0x000fe20000000000 */
[----:B------:R-:W-:Y:S01]  /*40d0*/  ISETP.NE.AND P3, PT, R27, 0xc, PT ;  /* 0x0000000c1b00780c */ /* 0x000fe20003f65270 */
[----:B------:R-:W-:Y:S01]  /*40e0*/  FADD R28, R12, -1 ;  /* 0xbf8000000c1c7421 */ /* 0x000fe20000000000 */
[----:B------:R-:W-:Y:S01]  /*40f0*/  LOP3.LUT R27, R14, 0xd, RZ, 0xc0, !PT ;  /* 0x0000000d0e1b7812 */ /* 0x000fe200078ec0ff */
[----:B------:R-:W-:Y:S01]  /*4100*/  FFMA R23, R21, R23, R24 ;  /* 0x0000001715177223 */ /* 0x000fe20000000018 */
[C---:B------:R-:W-:Y:S02]  /*4110*/  ISETP.GE.U32.AND P5, PT, R25.reuse, 0x8, PT ;  /* 0x000000081900780c */ /* 0x040fe40003fa6070 */
[----:B------:R-:W-:Y:S02]  /*4120*/  ISETP.GE.U32.AND P6, PT, R25, 0x4, PT ;  /* 0x000000041900780c */ /* 0x000fe40003fc6070 */
[----:B----4-:R-:W-:-:S02]  /*4130*/  LOP3.LUT R25, R16, 0xf, RZ, 0xc0, !PT ;  /* 0x0000000f10197812 */ /* 0x010fc400078ec0ff */
[----:B------:R-:W-:Y:S02]  /*4140*/  ISETP.NE.U32.AND P0, PT, R15, 0x1, PT ;  /* 0x000000010f00780c */ /* 0x000fe40003f05070 */
[----:B------:R-:W-:Y:S02]  /*4150*/  FSEL R15, R13, R12, !P4 ;  /* 0x0000000c0d0f7208 */ /* 0x000fe40006000000 */
[----:B------:R-:W-:Y:S02]  /*4160*/  ISETP.NE.AND P4, PT, R27, 0xc, PT ;  /* 0x0000000c1b00780c */ /* 0x000fe40003f85270 */
[----:B------:R-:W-:Y:S02]  /*4170*/  @P1 FSEL R12, R13, R18, !P3 ;  /* 0x000000120d0c1208 */ /* 0x000fe40005800000 */
[C---:B------:R-:W-:Y:S02]  /*4180*/  ISETP.GE.U32.AND P1, PT, R25.reuse, 0x8, PT ;  /* 0x000000081900780c */ /* 0x040fe40003f26070 */
[----:B------:R-:W-:-:S02]  /*4190*/  ISETP.GE.U32.AND P3, PT, R25, 0x4, PT ;  /* 0x000000041900780c */ /* 0x000fc40003f66070 */
[C---:B-----5:R-:W-:Y:S02]  /*41a0*/  LOP3.LUT R29, R17.reuse, 0xd, RZ, 0xc0, !PT ;  /* 0x0000000d111d7812 */ /* 0x060fe400078ec0ff */
[----:B------:R-:W-:Y:S02]  /*41b0*/  LOP3.LUT R25, R17, 0xf, RZ, 0xc0, !PT ;  /* 0x0000000f11197812 */ /* 0x000fe400078ec0ff */
[C---:B------:R-:W-:Y:S02]  /*41c0*/  FSEL R27, R11.reuse, R10, !P4 ;  /* 0x0000000a0b1b7208 */ /* 0x040fe40006000000 */
[----:B------:R-:W-:Y:S02]  /*41d0*/  FSEL R30, R11, R28, !P5 ;  /* 0x0000001c0b1e7208 */ /* 0x000fe40006800000 */
[----:B------:R-:W-:Y:S02]  /*41e0*/  ISETP.NE.AND P4, PT, R29, 0xc, PT ;  /* 0x0000000c1d00780c */ /* 0x000fe40003f85270 */
[----:B------:R-:W-:-:S02]  /*41f0*/  ISETP.GE.U32.AND P5, PT, R25, 0x8, PT ;  /* 0x000000081900780c */ /* 0x000fc40003fa6070 */
[----:B------:R-:W-:Y:S02]  /*4200*/  LOP3.LUT R32, R20, 0xf, RZ, 0xc0, !PT ;  /* 0x0000000f14207812 */ /* 0x000fe400078ec0ff */
[----:B------:R-:W-:Y:S02]  /*4210*/  FSEL R27, R28, R27, !P6 ;  /* 0x0000001b1c1b7208 */ /* 0x000fe40007000000 */
[----:B------:R-:W-:Y:S02]  /*4220*/  ISETP.GE.U32.AND P6, PT, R25, 0x4, PT ;  /* 0x000000041900780c */ /* 0x000fe40003fc6070 */
[C---:B------:R-:W-:Y:S02]  /*4230*/  FSEL R25, R13.reuse, R10, !P4 ;  /* 0x0000000a0d197208 */ /* 0x040fe40006000000 */
[----:B------:R-:W-:Y:S02]  /*4240*/  FSEL R31, R13, R28, !P5 ;  /* 0x0000001c0d1f7208 */ /* 0x000fe40006800000 */
[----:B------:R-:W-:-:S02]  /*4250*/  LOP3.LUT R29, R16, 0xd, RZ, 0xc0, !PT ;  /* 0x0000000d101d7812 */ /* 0x000fc400078ec0ff */
[----:B------:R-:W-:Y:S02]  /*4260*/  ISETP.GE.U32.AND P5, PT, R32, 0x4, PT ;  /* 0x000000042000780c */ /* 0x000fe40003fa6070 */
[----:B------:R-:W-:Y:S02]  /*4270*/  FSEL R25, R28, R25, !P6 ;  /* 0x000000191c197208 */ /* 0x000fe40007000000 */
[----:B------:R-:W-:Y:S02]  /*4280*/  ISETP.NE.AND P4, PT, R29, 0xc, PT ;  /* 0x0000000c1d00780c */ /* 0x000fe40003f85270 */
[----:B------:R-:W-:Y:S02]  /*4290*/  ISETP.GE.U32.AND P6, PT, R32, 0x8, PT ;  /* 0x000000082000780c */ /* 0x000fe40003fc6070 */
[----:B------:R-:W-:Y:S02]  /*42a0*/  LOP3.LUT R32, R20, 0xd, RZ, 0xc0, !PT ;  /* 0x0000000d14207812 */ /* 0x000fe400078ec0ff */
[----:B------:R-:W-:-:S02]  /*42b0*/  FSEL R29, R11, R28, !P1 ;  /* 0x0000001c0b1d7208 */ /* 0x000fc40004800000 */
[----:B------:R-:W-:Y:S02]  /*42c0*/  FSEL R11, R11, R18, !P4 ;  /* 0x000000120b0b7208 */ /* 0x000fe40006000000 */
[----:B------:R-:W-:Y:S02]  /*42d0*/  ISETP.NE.AND P4, PT, R32, 0xc, PT ;  /* 0x0000000c2000780c */ /* 0x000fe40003f85270 */
[C---:B------:R-:W-:Y:S02]  /*42e0*/  LOP3.LUT P1, RZ, R14.reuse, 0x2, RZ, 0xc0, !PT ;  /* 0x000000020eff7812 */ /* 0x040fe4000782c0ff */
[----:B------:R-:W-:Y:S02]  /*42f0*/  LOP3.LUT R14, R14, 0x1, RZ, 0xc0, !PT ;  /* 0x000000010e0e7812 */ /* 0x000fe400078ec0ff */
[----:B------:R-:W-:Y:S02]  /*4300*/  FSEL R11, R28, R11, !P3 ;  /* 0x0000000b1c0b7208 */ /* 0x000fe40005800000 */
[----:B------:R-:W-:-:S02]  /*4310*/  FSEL R32, R13, R28, !P6 ;  /* 0x0000001c0d207208 */ /* 0x000fc40007000000 */
[----:B------:R-:W-:Y:S02]  /*4320*/  @P5 FSEL R28, R13, R18, !P4 ;  /* 0x000000120d1c5208 */ /* 0x000fe40006000000 */
[----:B------:R-:W-:Y:S02]  /*4330*/  LOP3.LUT R13, R17, 0x1, RZ, 0xc0, !PT ;  /* 0x00000001110d7812 */ /* 0x000fe400078ec0ff */
[----:B------:R-:W-:Y:S02]  /*4340*/  ISETP.NE.U32.AND P3, PT, R14, 0x1, PT ;  /* 0x000000010e00780c */ /* 0x000fe40003f65070 */
        /* <DEDUP_REMOVED lines=24> */
[----:B------:R-:W-:Y:S01]  /*44d0*/  FADD R11, R32, R11 ;  /* 0x0000000b200b7221 */ /* 0x000fe20000000000 */
[----:B------:R-:W-:Y:S01]  /*44e0*/  FFMA R12, R10, R19, 10 ;  /* 0x412000000a0c7423 */ /* 0x000fe20000000013 */
[----:B------:R-:W-:-:S02]  /*44f0*/  FADD R13, -R14, R13 ;  /* 0x0000000d0e0d7221 */ /* 0x000fc40000000100 */
[----:B------:R-:W-:Y:S02]  /*4500*/  FADD R11, -R18, R11 ;  /* 0x0000000b120b7221 */ /* 0x000fe40000000100 */
[C---:B------:R-:W-:Y:S02]  /*4510*/  FFMA R14, R21.reuse, R13, R14 ;  /* 0x0000000d150e7223 */ /* 0x040fe4000000000e */
[----:B------:R-:W-:Y:S01]  /*4520*/  FFMA R18, R21, R11, R18 ;  /* 0x0000000b15127223 */ /* 0x000fe20000000012 */
[C---:B------:R-:W-:Y:S01]  /*4530*/  FMUL R11, R10.reuse, R10 ;  /* 0x0000000a0a0b7220 */ /* 0x040fe20000400000 */
[----:B------:R-:W-:Y:S02]  /*4540*/  FADD R14, -R23, R14 ;  /* 0x0000000e170e7221 */ /* 0x000fe40000000100 */
[----:B------:R-:W-:Y:S01]  /*4550*/  FADD R18, -R15, R18 ;  /* 0x000000120f127221 */ /* 0x000fe20000000100 */
[----:B------:R-:W-:Y:S01]  /*4560*/  FMUL R11, R10, R11 ;  /* 0x0000000b0a0b7220 */ /* 0x000fe20000400000 */
        /* <DEDUP_REMOVED lines=8> */
.L_x_23:
        /* <DEDUP_REMOVED lines=12> */
.L_x_25:
[----:B------:R-:W-:Y:S05]  /*46b0*/  BSYNC.RECONVERGENT B2 ;  /* 0x0000000000027941 */ /* 0x000fea0003800200 */
.L_x_10:
[----:B------:R-:W0:Y:S01]  /*46c0*/  LDC R2, c[0x3][0x218] ;  /* 0x00c08600ff027b82 */ /* 0x000e220000000800 */
[----:B------:R-:W1:Y:S01]  /*46d0*/  LDCU.64 UR6, c[0x0][0x358] ;  /* 0x00006b00ff0677ac */ /* 0x000e620008000a00 */
[----:B0-----:R-:W-:-:S13]  /*46e0*/  ISETP.GT.AND P0, PT, R2, 0x1, PT ;  /* 0x000000010200780c */ /* 0x001fda0003f04270 */
[----:B-1----:R-:W-:Y:S05]  /*46f0*/  @P0 BRA `(.L_x_26) ;  /* 0x0000000800e00947 */ /* 0x002fea0003800000 */
[----:B------:R-:W-:-:S05]  /*4700*/  VIMNMX.U32 R2, PT, PT, R2, 0x2, PT ;  /* 0x0000000202027848 */ /* 0x000fca0003fe0000 */
[----:B------:R-:W-:-:S04]  /*4710*/  IMAD.SHL.U32 R4, R2, 0x4, RZ ;  /* 0x0000000402047824 */ /* 0x000fc800078e00ff */
[----:B------:R-:W0:Y:S02]  /*4720*/  LDC R2, c[0x2][R4] ;  /* 0x0080000004027b82 */ /* 0x000e240000000800 */
[----:B0-----:R-:W-:-:S04]  /*4730*/  SHF.R.S32.HI R3, RZ, 0x1f, R2 ;  /* 0x0000001fff037819 */ /* 0x001fc80000011402 */
.L_x_71:
[----:B------:R-:W-:Y:S05]  /*4740*/  BRX R2 -0x4750                                                          (*"BRANCH_TARGETS .L_x_72,.L_x_73,.L_x_74"*) ;  /* 0xffffffb8022c7949 */ /* 0x000fea000383ffff */
.L_x_73:
[----:B------:R-:W-:Y:S01]  /*4750*/  FADD R0, R0, 1 ;  /* 0x3f80000000007421 */ /* 0x000fe20000000000 */
[----:B------:R-:W-:Y:S03]  /*4760*/  BSSY.RECONVERGENT B2, `(.L_x_27) ;  /* 0x00000a6000027945 */ /* 0x000fe60003800200 */
[----:B------:R-:W-:-:S05]  /*4770*/  FMUL.SAT R0, R0, 0.5 ;  /* 0x3f00000000007820 */ /* 0x000fca0000402000 */
[----:B------:R-:W-:-:S13]  /*4780*/  FSETP.GEU.AND P0, PT, R0, 0.30000001192092895508, PT ;  /* 0x3e99999a0000780b */ /* 0x000fda0003f0e000 */
[----:B------:R-:W-:Y:S05]  /*4790*/  @P0 BRA `(.L_x_28) ;  /* 0x0000000000640947 */ /* 0x000fea0003800000 */
[----:B------:R-:W-:Y:S01]  /*47a0*/  IMAD.MOV.U32 R3, RZ, RZ, 0x40555555 ;  /* 0x40555555ff037424 */ /* 0x000fe200078e00ff */
[----:B------:R-:W0:Y:S01]  /*47b0*/  FCHK P0, R0, 0.30000001192092895508 ;  /* 0x3e99999a00007902 */ /* 0x000e220000000000 */
[----:B------:R-:W-:Y:S01]  /*47c0*/  IMAD.MOV.U32 R2, RZ, RZ, 0x3e99999a ;  /* 0x3e99999aff027424 */ /* 0x000fe200078e00ff */
[----:B------:R-:W-:Y:S03]  /*47d0*/  BSSY.RECONVERGENT B3, `(.L_x_29) ;  /* 0x000000b000037945 */ /* 0x000fe60003800200 */
[----:B------:R-:W-:-:S04]  /*47e0*/  FFMA R2, R3, -R2, 1 ;  /* 0x3f80000003027423 */ /* 0x000fc80000000802 */
[----:B------:R-:W-:-:S04]  /*47f0*/  FFMA R3, R2, R3, 3.3333332538604736328 ;  /* 0x4055555502037423 */ /* 0x000fc80000000003 */
[----:B------:R-:W-:-:S04]  /*4800*/  FFMA R2, R0, R3, RZ ;  /* 0x0000000300027223 */ /* 0x000fc800000000ff */
[----:B------:R-:W-:-:S04]  /*4810*/  FFMA R4, R2, -0.30000001192092895508, R0 ;  /* 0xbe99999a02047823 */ /* 0x000fc80000000000 */
[----:B------:R-:W-:Y:S01]  /*4820*/  FFMA R2, R3, R4, R2 ;  /* 0x0000000403027223 */ /* 0x000fe20000000002 */
[----:B0-----:R-:W-:Y:S06]  /*4830*/  @!P0 BRA `(.L_x_30) ;  /* 0x0000000000108947 */ /* 0x001fec0003800000 */
[----:B------:R-:W-:Y:S01]  /*4840*/  IMAD.MOV.U32 R3, RZ, RZ, 0x3e99999a ;  /* 0x3e99999aff037424 */ /* 0x000fe200078e00ff */
[----:B------:R-:W-:-:S07]  /*4850*/  MOV R8, 0x4870 ;  /* 0x0000487000087802 */ /* 0x000fce0000000f00 */
[----:B------:R-:W-:Y:S05]  /*4860*/  CALL.REL.NOINC `($__internal_0_$__cuda_sm3x_div_rn_noftz_f32_slowpath) ;  /* 0x0000002000787944 */ /* 0x000fea0003c00000 */
[----:B------:R-:W-:-:S07]  /*4870*/  IMAD.MOV.U32 R2, RZ, RZ, R0 ;  /* 0x000000ffff027224 */ /* 0x000fce00078e0000 */
.L_x_30:
[----:B------:R-:W-:Y:S05]  /*4880*/  BSYNC.RECONVERGENT B3 ;  /* 0x0000000000037941 */ /* 0x000fea0003800200 */
.L_x_29:
[----:B------:R-:W-:Y:S02]  /*4890*/  IMAD.MOV.U32 R3, RZ, RZ, 0x42200000 ;  /* 0x42200000ff037424 */ /* 0x000fe400078e00ff */
[----:B------:R-:W-:Y:S02]  /*48a0*/  IMAD.MOV.U32 R7, RZ, RZ, 0x42700000 ;  /* 0x42700000ff077424 */ /* 0x000fe400078e00ff */
[----:B------:R-:W-:Y:S01]  /*48b0*/  FFMA R0, R2, R3, 20 ;  /* 0x41a0000002007423 */ /* 0x000fe20000000003 */
[----:B------:R-:W-:-:S04]  /*48c0*/  IMAD.MOV.U32 R3, RZ, RZ, 0x42a00000 ;  /* 0x42a00000ff037424 */ /* 0x000fc800078e00ff */
[C---:B------:R-:W-:Y:S01]  /*48d0*/  FFMA R3, R2.reuse, R3, 50 ;  /* 0x4248000002037423 */ /* 0x040fe20000000003 */
[----:B------:R-:W-:Y:S01]  /*48e0*/  FFMA R2, R2, R7, 120 ;  /* 0x42f0000002027423 */ /* 0x000fe20000000007 */
[----:B------:R-:W0:Y:S08]  /*48f0*/  F2I.U32.TRUNC.NTZ R0, R0 ;  /* 0x0000000000007305 */ /* 0x000e30000020f000 */
[----:B------:R-:W1:Y:S08]  /*4900*/  F2I.U32.TRUNC.NTZ R3, R3 ;  /* 0x0000000300037305 */ /* 0x000e70000020f000 */
[----:B------:R-:W2:Y:S01]  /*4910*/  F2I.U32.TRUNC.NTZ R2, R2 ;  /* 0x0000000200027305 */ /* 0x000ea2000020f000 */
[----:B0-----:R-:W-:Y:S05]  /*4920*/  BRA `(.L_x_31) ;  /* 0x0000000800247947 */ /* 0x001fea0003800000 */
.L_x_28:
[----:B------:R-:W-:-:S13]  /*4930*/  FSETP.GEU.AND P0, PT, R0, 0.40000000596046447754, PT ;  /* 0x3ecccccd0000780b */ /* 0x000fda0003f0e000 */
[----:B------:R-:W-:Y:S05]  /*4940*/  @P0 BRA `(.L_x_32) ;  /* 0x0000000000680947 */ /* 0x000fea0003800000 */
[----:B------:R-:W-:Y:S01]  /*4950*/  FADD R0, R0, -0.30000001192092895508 ;  /* 0xbe99999a00007421 */ /* 0x000fe20000000000 */
[----:B------:R-:W-:Y:S01]  /*4960*/  IMAD.MOV.U32 R3, RZ, RZ, 0x41200000 ;  /* 0x41200000ff037424 */ /* 0x000fe200078e00ff */
[----:B------:R-:W-:Y:S01]  /*4970*/  BSSY.RECONVERGENT B3, `(.L_x_33) ;  /* 0x000000d000037945 */ /* 0x000fe20003800200 */
[----:B------:R-:W-:Y:S01]  /*4980*/  IMAD.MOV.U32 R2, RZ, RZ, 0x3dcccccd ;  /* 0x3dcccccdff027424 */ /* 0x000fe200078e00ff */
[----:B------:R-:W0:Y:S03]  /*4990*/  FCHK P0, R0, 0.10000000149011611938 ;  /* 0x3dcccccd00007902 */ /* 0x000e260000000000 */
[----:B------:R-:W-:-:S04]  /*49a0*/  FFMA R2, R3, -R2, 1 ;  /* 0x3f80000003027423 */ /* 0x000fc80000000802 */
[----:B------:R-:W-:-:S04]  /*49b0*/  FFMA R3, R2, R3, 10 ;  /* 0x4120000002037423 */ /* 0x000fc80000000003 */
[----:B------:R-:W-:-:S04]  /*49c0*/  FFMA R2, R0, R3, RZ ;  /* 0x0000000300027223 */ /* 0x000fc800000000ff */
[----:B------:R-:W-:-:S04]  /*49d0*/  FFMA R4, R2, -0.10000000149011611938, R0 ;  /* 0xbdcccccd02047823 */ /* 0x000fc80000000000 */
[----:B------:R-:W-:Y:S01]  /*49e0*/  FFMA R2, R3, R4, R2 ;  /* 0x0000000403027223 */ /* 0x000fe20000000002 */
[----:B0-----:R-:W-:Y:S06]  /*49f0*/  @!P0 BRA `(.L_x_34) ;  /* 0x0000000000108947 */ /* 0x001fec0003800000 */
[----:B------:R-:W-:Y:S01]  /*4a00*/  IMAD.MOV.U32 R3, RZ, RZ, 0x3dcccccd ;  /* 0x3dcccccdff037424 */ /* 0x000fe200078e00ff */
[----:B------:R-:W-:-:S07]  /*4a10*/  MOV R8, 0x4a30 ;  /* 0x00004a3000087802 */ /* 0x000fce0000000f00 */
[----:B------:R-:W-:Y:S05]  /*4a20*/  CALL.REL.NOINC `($__internal_0_$__cuda_sm3x_div_rn_noftz_f32_slowpath) ;  /* 0x0000002000087944 */ /* 0x000fea0003c00000 */
[----:B------:R-:W-:-:S07]  /*4a30*/  IMAD.MOV.U32 R2, RZ, RZ, R0 ;  /* 0x000000ffff027224 */ /* 0x000fce00078e0000 */
.L_x_34:
[----:B------:R-:W-:Y:S05]  /*4a40*/  BSYNC.RECONVERGENT B3 ;  /* 0x0000000000037941 */ /* 0x000fea0003800200 */
.L_x_33:
[----:B------:R-:W-:Y:S02]  /*4a50*/  IMAD.MOV.U32 R3, RZ, RZ, 0x42700000 ;  /* 0x42700000ff037424 */ /* 0x000fe400078e00ff */
[----:B------:R-:W-:Y:S02]  /*4a60*/  IMAD.MOV.U32 R7, RZ, RZ, 0x42c80000 ;  /* 0x42c80000ff077424 */ /* 0x000fe400078e00ff */
[----:B------:R-:W-:Y:S01]  /*4a70*/  FFMA R0, R2, 140, R3 ;  /* 0x430c000002007823 */ /* 0x000fe20000000003 */
[----:B------:R-:W-:-:S04]  /*4a80*/  IMAD.MOV.U32 R3, RZ, RZ, 0x428c0000 ;  /* 0x428c0000ff037424 */ /* 0x000fc800078e00ff */
[C---:B------:R-:W-:Y:S01]  /*4a90*/  FFMA R3, R2.reuse, R3, 130 ;  /* 0x4302000002037423 */ /* 0x040fe20000000003 */
[----:B------:R-:W-:Y:S01]  /*4aa0*/  FFMA R2, R2, -R7, 180 ;  /* 0x4334000002027423 */ /* 0x000fe20000000807 */
[----:B------:R-:W0:Y:S08]  /*4ab0*/  F2I.U32.TRUNC.NTZ R0, R0 ;  /* 0x0000000000007305 */ /* 0x000e30000020f000 */
[----:B------:R-:W1:Y:S08]  /*4ac0*/  F2I.U32.TRUNC.NTZ R3, R3 ;  /* 0x0000000300037305 */ /* 0x000e70000020f000 */
[----:B------:R-:W2:Y:S01]  /*4ad0*/  F2I.U32.TRUNC.NTZ R2, R2 ;  /* 0x0000000200027305 */ /* 0x000ea2000020f000 */
[----:B0-----:R-:W-:Y:S05]  /*4ae0*/  BRA `(.L_x_31) ;  /* 0x0000000400b47947 */ /* 0x001fea0003800000 */
.L_x_32:
[----:B------:R-:W-:-:S13]  /*4af0*/  FSETP.GEU.AND P0, PT, R0, 0.5, PT ;  /* 0x3f0000000000780b */ /* 0x000fda0003f0e000 */
[----:B------:R-:W-:Y:S05]  /*4b00*/  @P0 BRA `(.L_x_35) ;  /* 0x0000000000680947 */ /* 0x000fea0003800000 */
[----:B------:R-:W-:Y:S01]  /*4b10*/  FADD R4, R0, -0.40000000596046447754 ;  /* 0xbecccccd00047421 */ /* 0x000fe20000000000 */
        /* <DEDUP_REMOVED lines=10> */
[----:B------:R-:W-:Y:S01]  /*4bc0*/  IMAD.MOV.U32 R0, RZ, RZ, R4 ;  /* 0x000000ffff007224 */ /* 0x000fe200078e0004 */
[----:B------:R-:W-:Y:S01]  /*4bd0*/  MOV R8, 0x4c00 ;  /* 0x00004c0000087802 */ /* 0x000fe20000000f00 */
[----:B------:R-:W-:-:S07]  /*4be0*/  IMAD.MOV.U32 R3, RZ, RZ, 0x3dcccccd ;  /* 0x3dcccccdff037424 */ /* 0x000fce00078e00ff */
[----:B------:R-:W-:Y:S05]  /*4bf0*/  CALL.REL.NOINC `($__internal_0_$__cuda_sm3x_div_rn_noftz_f32_slowpath) ;  /* 0x0000001c00947944 */ /* 0x000fea0003c00000 */
[----:B------:R-:W-:-:S07]  /*4c00*/  IMAD.MOV.U32 R2, RZ, RZ, R0 ;  /* 0x000000ffff027224 */ /* 0x000fce00078e0000 */
.L_x_37:
[----:B------:R-:W-:Y:S05]  /*4c10*/  BSYNC.RECONVERGENT B3 ;  /* 0x0000000000037941 */ /* 0x000fea0003800200 */
.L_x_36:
[----:B------:R-:W-:Y:S02]  /*4c20*/  IMAD.MOV.U32 R3, RZ, RZ, 0x43480000 ;  /* 0x43480000ff037424 */ /* 0x000fe400078e00ff */
[----:B------:R-:W-:Y:S02]  /*4c30*/  IMAD.MOV.U32 R7, RZ, RZ, 0x42480000 ;  /* 0x42480000ff077424 */ /* 0x000fe400078e00ff */
[C-C-:B------:R-:W-:Y:S01]  /*4c40*/  FFMA R0, R2.reuse, -140, R3.reuse ;  /* 0xc30c000002007823 */ /* 0x140fe20000000003 */
[C---:B------:R-:W-:Y:S01]  /*4c50*/  FFMA R3, R2.reuse, -50, R3 ;  /* 0xc248000002037823 */ /* 0x040fe20000000003 */
[----:B------:R-:W-:-:S04]  /*4c60*/  FFMA R2, R2, -R7, 80 ;  /* 0x42a0000002027423 */ /* 0x000fc80000000807 */
[----:B------:R-:W0:Y:S08]  /*4c70*/  F2I.U32.TRUNC.NTZ R0, R0 ;  /* 0x0000000000007305 */ /* 0x000e30000020f000 */
[----:B------:R-:W1:Y:S08]  /*4c80*/  F2I.U32.TRUNC.NTZ R3, R3 ;  /* 0x0000000300037305 */ /* 0x000e70000020f000 */
[----:B------:R-:W2:Y:S01]  /*4c90*/  F2I.U32.TRUNC.NTZ R2, R2 ;  /* 0x0000000200027305 */ /* 0x000ea2000020f000 */
[----:B0-----:R-:W-:Y:S05]  /*4ca0*/  BRA `(.L_x_31) ;  /* 0x0000000400447947 */ /* 0x001fea0003800000 */
.L_x_35:
[----:B------:R-:W-:-:S13]  /*4cb0*/  FSETP.GEU.AND P0, PT, R0, 0.69999998807907104492, PT ;  /* 0x3f3333330000780b */ /* 0x000fda0003f0e000 */
[----:B------:R-:W-:Y:S05]  /*4cc0*/  @P0 BRA `(.L_x_38) ;  /* 0x0000000000680947 */ /* 0x000fea0003800000 */
[----:B------:R-:W-:Y:S01]  /*4cd0*/  FADD R0, R0, -0.5 ;  /* 0xbf00000000007421 */ /* 0x000fe20000000000 */
[----:B------:R-:W-:Y:S01]  /*4ce0*/  IMAD.MOV.U32 R3, RZ, RZ, 0x40a00000 ;  /* 0x40a00000ff037424 */ /* 0x000fe200078e00ff */
[----:B------:R-:W-:Y:S01]  /*4cf0*/  BSSY.RECONVERGENT B3, `(.L_x_39) ;  /* 0x000000d000037945 */ /* 0x000fe20003800200 */
[----:B------:R-:W-:Y:S01]  /*4d00*/  IMAD.MOV.U32 R2, RZ, RZ, 0x3e4ccccd ;  /* 0x3e4ccccdff027424 */ /* 0x000fe200078e00ff */
[----:B------:R-:W0:Y:S03]  /*4d10*/  FCHK P0, R0, 0.20000000298023223877 ;  /* 0x3e4ccccd00007902 */ /* 0x000e260000000000 */
[----:B------:R-:W-:-:S04]  /*4d20*/  FFMA R2, R3, -R2, 1 ;  /* 0x3f80000003027423 */ /* 0x000fc80000000802 */
[----:B------:R-:W-:-:S04]  /*4d30*/  FFMA R3, R2, R3, 5 ;  /* 0x40a0000002037423 */ /* 0x000fc80000000003 */
[----:B------:R-:W-:-:S04]  /*4d40*/  FFMA R2, R0, R3, RZ ;  /* 0x0000000300027223 */ /* 0x000fc800000000ff */
[----:B------:R-:W-:-:S04]  /*4d50*/  FFMA R4, R2, -0.20000000298023223877, R0 ;  /* 0xbe4ccccd02047823 */ /* 0x000fc80000000000 */
[----:B------:R-:W-:Y:S01]  /*4d60*/  FFMA R2, R3, R4, R2 ;  /* 0x0000000403027223 */ /* 0x000fe20000000002 */
[----:B0-----:R-:W-:Y:S06]  /*4d70*/  @!P0 BRA `(.L_x_40) ;  /* 0x0000000000108947 */ /* 0x001fec0003800000 */
[----:B------:R-:W-:Y:S01]  /*4d80*/  IMAD.MOV.U32 R3, RZ, RZ, 0x3e4ccccd ;  /* 0x3e4ccccdff037424 */ /* 0x000fe200078e00ff */
[----:B------:R-:W-:-:S07]  /*4d90*/  MOV R8, 0x4db0 ;  /* 0x00004db000087802 */ /* 0x000fce0000000f00 */
[----:B------:R-:W-:Y:S05]  /*4da0*/  CALL.REL.NOINC `($__internal_0_$__cuda_sm3x_div_rn_noftz_f32_slowpath) ;  /* 0x0000001c00287944 */ /* 0x000fea0003c00000 */
[----:B------:R-:W-:-:S07]  /*4db0*/  IMAD.MOV.U32 R2, RZ, RZ, R0 ;  /* 0x000000ffff027224 */ /* 0x000fce00078e0000 */
.L_x_40:
[----:B------:R-:W-:Y:S05]  /*4dc0*/  BSYNC.RECONVERGENT B3 ;  /* 0x0000000000037941 */ /* 0x000fea0003800200 */
.L_x_39:
[----:B------:R-:W-:Y:S02]  /*4dd0*/  IMAD.MOV.U32 R3, RZ, RZ, 0x42700000 ;  /* 0x42700000ff037424 */ /* 0x000fe400078e00ff */
[----:B------:R-:W-:Y:S02]  /*4de0*/  IMAD.MOV.U32 R7, RZ, RZ, 0x42200000 ;  /* 0x42200000ff077424 */ /* 0x000fe400078e00ff */
[----:B------:R-:W-:Y:S01]  /*4df0*/  FFMA R0, R2, R3, 60 ;  /* 0x4270000002007423 */ /* 0x000fe20000000003 */
[----:B------:R-:W-:-:S04]  /*4e00*/  IMAD.MOV.U32 R3, RZ, RZ, 0x42480000 ;  /* 0x42480000ff037424 */ /* 0x000fc800078e00ff */
[C---:B------:R-:W-:Y:S01]  /*4e10*/  FFMA R3, R2.reuse, -R3, 150 ;  /* 0x4316000002037423 */ /* 0x040fe20000000803 */
[----:B------:R-:W-:Y:S01]  /*4e20*/  FFMA R2, R2, R7, 30 ;  /* 0x41f0000002027423 */ /* 0x000fe20000000007 */
[----:B------:R-:W0:Y:S08]  /*4e30*/  F2I.U32.TRUNC.NTZ R0, R0 ;  /* 0x0000000000007305 */ /* 0x000e30000020f000 */
[----:B------:R-:W3:Y:S08]  /*4e40*/  F2I.U32.TRUNC.NTZ R3, R3 ;  /* 0x0000000300037305 */ /* 0x000ef0000020f000 */
[----:B------:R-:W4:Y:S01]  /*4e50*/  F2I.U32.TRUNC.NTZ R2, R2 ;  /* 0x0000000200027305 */ /* 0x000f22000020f000 */
[----:B0-----:R-:W-:Y:S05]  /*4e60*/  BRA `(.L_x_31) ;  /* 0x0000000000d47947 */ /* 0x001fea0003800000 */
.L_x_38:
[----:B------:R-:W-:-:S13]  /*4e70*/  FSETP.GEU.AND P0, PT, R0, 0.85000002384185791016, PT ;  /* 0x3f59999a0000780b */ /* 0x000fda0003f0e000 */
[----:B------:R-:W-:Y:S05]  /*4e80*/  @P0 BRA `(.L_x_41) ;  /* 0x0000000000640947 */ /* 0x000fea0003800000 */
[----:B------:R-:W-:Y:S01]  /*4e90*/  FADD R0, R0, -0.69999998807907104492 ;  /* 0xbf33333300007421 */ /* 0x000fe20000000000 */
[----:B------:R-:W-:Y:S01]  /*4ea0*/  IMAD.MOV.U32 R3, RZ, RZ, 0x40d55555 ;  /* 0x40d55555ff037424 */ /* 0x000fe200078e00ff */
[----:B------:R-:W-:Y:S01]  /*4eb0*/  BSSY.RECONVERGENT B3, `(.L_x_42) ;  /* 0x000000d000037945 */ /* 0x000fe20003800200 */
[----:B------:R-:W-:Y:S01]  /*4ec0*/  IMAD.MOV.U32 R2, RZ, RZ, 0x3e19999a ;  /* 0x3e19999aff027424 */ /* 0x000fe200078e00ff */
[----:B------:R-:W0:Y:S03]  /*4ed0*/  FCHK P0, R0, 0.15000000596046447754 ;  /* 0x3e19999a00007902 */ /* 0x000e260000000000 */
[----:B------:R-:W-:-:S04]  /*4ee0*/  FFMA R2, R3, -R2, 1 ;  /* 0x3f80000003027423 */ /* 0x000fc80000000802 */
[----:B------:R-:W-:-:S04]  /*4ef0*/  FFMA R3, R2, R3, 6.6666665077209472656 ;  /* 0x40d5555502037423 */ /* 0x000fc80000000003 */
[----:B------:R-:W-:-:S04]  /*4f00*/  FFMA R2, R0, R3, RZ ;  /* 0x0000000300027223 */ /* 0x000fc800000000ff */
[----:B------:R-:W-:-:S04]  /*4f10*/  FFMA R4, R2, -0.15000000596046447754, R0 ;  /* 0xbe19999a02047823 */ /* 0x000fc80000000000 */
[----:B------:R-:W-:Y:S01]  /*4f20*/  FFMA R2, R3, R4, R2 ;  /* 0x0000000403027223 */ /* 0x000fe20000000002 */
[----:B0-----:R-:W-:Y:S06]  /*4f30*/  @!P0 BRA `(.L_x_43) ;  /* 0x0000000000108947 */ /* 0x001fec0003800000 */
[----:B------:R-:W-:Y:S01]  /*4f40*/  IMAD.MOV.U32 R3, RZ, RZ, 0x3e19999a ;  /* 0x3e19999aff037424 */ /* 0x000fe200078e00ff */
[----:B------:R-:W-:-:S07]  /*4f50*/  MOV R8, 0x4f70 ;  /* 0x00004f7000087802 */ /* 0x000fce0000000f00 */
[----:B------:R-:W-:Y:S05]  /*4f60*/  CALL.REL.NOINC `($__internal_0_$__cuda_sm3x_div_rn_noftz_f32_slowpath) ;  /* 0x0000001800b87944 */ /* 0x000fea0003c00000 */
[----:B------:R-:W-:-:S07]  /*4f70*/  IMAD.MOV.U32 R2, RZ, RZ, R0 ;  /* 0x000000ffff027224 */ /* 0x000fce00078e0000 */
.L_x_43:
[----:B------:R-:W-:Y:S05]  /*4f80*/  BSYNC.RECONVERGENT B3 ;  /* 0x0000000000037941 */ /* 0x000fea0003800200 */
.L_x_42:
[----:B------:R-:W-:Y:S02]  /*4f90*/  IMAD.MOV.U32 R3, RZ, RZ, 0x42200000 ;  /* 0x42200000ff037424 */ /* 0x000fe400078e00ff */
[----:B------:R-:W-:Y:S02]  /*4fa0*/  IMAD.MOV.U32 R7, RZ, RZ, 0x42480000 ;  /* 0x42480000ff077424 */ /* 0x000fe400078e00ff */
[CC--:B------:R-:W-:Y:S01]  /*4fb0*/  FFMA R0, R2.reuse, R3.reuse, 120 ;  /* 0x42f0000002007423 */ /* 0x0c0fe20000000003 */
[C---:B------:R-:W-:Y:S01]  /*4fc0*/  FFMA R3, R2.reuse, R3, 100 ;  /* 0x42c8000002037423 */ /* 0x040fe20000000003 */
[----:B------:R-:W-:-:S04]  /*4fd0*/  FFMA R2, R2, R7, 70 ;  /* 0x428c000002027423 */ /* 0x000fc80000000007 */
[----:B------:R-:W0:Y:S08]  /*4fe0*/  F2I.U32.TRUNC.NTZ R0, R0 ;  /* 0x0000000000007305 */ /* 0x000e30000020f000 */
[----:B------:R-:W1:Y:S08]  /*4ff0*/  F2I.U32.TRUNC.NTZ R3, R3 ;  /* 0x0000000300037305 */ /* 0x000e70000020f000 */
[----:B------:R-:W2:Y:S01]  /*5000*/  F2I.U32.TRUNC.NTZ R2, R2 ;  /* 0x0000000200027305 */ /* 0x000ea2000020f000 */
[----:B0-----:R-:W-:Y:S05]  /*5010*/  BRA `(.L_x_31) ;  /* 0x0000000000687947 */ /* 0x001fea0003800000 */
.L_x_41:
[----:B------:R-:W-:Y:S01]  /*5020*/  FADD R4, R0, -0.85000002384185791016 ;  /* 0xbf59999a00047421 */ /* 0x000fe20000000000 */
        /* <DEDUP_REMOVED lines=10> */
[----:B------:R-:W-:Y:S01]  /*50d0*/  IMAD.MOV.U32 R0, RZ, RZ, R4 ;  /* 0x000000ffff007224 */ /* 0x000fe200078e0004 */
[----:B------:R-:W-:Y:S01]  /*50e0*/  MOV R8, 0x5110 ;  /* 0x0000511000087802 */ /* 0x000fe20000000f00 */
[----:B------:R-:W-:-:S07]  /*50f0*/  IMAD.MOV.U32 R3, RZ, RZ, 0x3e19999a ;  /* 0x3e19999aff037424 */ /* 0x000fce00078e00ff */
[----:B------:R-:W-:Y:S05]  /*5100*/  CALL.REL.NOINC `($__internal_0_$__cuda_sm3x_div_rn_noftz_f32_slowpath) ;  /* 0x0000001800507944 */ /* 0x000fea0003c00000 */
[----:B------:R-:W-:-:S07]  /*5110*/  IMAD.MOV.U32 R2, RZ, RZ, R0 ;  /* 0x000000ffff027224 */ /* 0x000fce00078e0000 */
.L_x_45:
[----:B------:R-:W-:Y:S05]  /*5120*/  BSYNC.RECONVERGENT B3 ;  /* 0x0000000000037941 */ /* 0x000fea0003800200 */
.L_x_44:
        /* <DEDUP_REMOVED lines=8> */
[----:B0-----:R-:W2:Y:S02]  /*51b0*/  F2I.U32.TRUNC.NTZ R2, R2 ;  /* 0x0000000200027305 */ /* 0x001ea4000020f000 */
.L_x_31:
[----:B------:R-:W-:Y:S05]  /*51c0*/  BSYNC.RECONVERGENT B2 ;  /* 0x0000000000027941 */ /* 0x000fea0003800200 */
.L_x_27:
[----:B--2-4-:R-:W-:Y:S02]  /*51d0*/  PRMT R4, R2, 0x7610, R4 ;  /* 0x0000761002047816 */ /* 0x014fe40000000004 */
[----:B-1-3--:R-:W-:Y:S01]  /*51e0*/  PRMT R16, R3, 0x7610, R16 ;  /* 0x0000761003107816 */ /* 0x00afe20000000010 */
[----:B------:R-:W-:Y:S06]  /*51f0*/  BRA `(.L_x_46) ;  /* 0x0000001400dc7947 */ /* 0x000fec0003800000 */
.L_x_72:
[----:B------:R-:W-:-:S04]  /*5200*/  FADD R0, R0, 1 ;  /* 0x3f80000000007421 */ /* 0x000fc80000000000 */
[----:B------:R-:W-:-:S04]  /*5210*/  FMUL.SAT R0, R0, 0.5 ;  /* 0x3f00000000007820 */ /* 0x000fc80000402000 */
[----:B------:R-:W-:-:S06]  /*5220*/  FMUL R2, R0, 255 ;  /* 0x437f000000027820 */ /* 0x000fcc0000400000 */
[----:B------:R-:W0:Y:S02]  /*5230*/  F2I.U32.TRUNC.NTZ R2, R2 ;  /* 0x0000000200027305 */ /* 0x000e24000020f000 */
[C---:B0-----:R-:W-:Y:S02]  /*5240*/  PRMT R0, R2.reuse, 0x7610, R0 ;  /* 0x0000761002007816 */ /* 0x041fe40000000000 */
[C---:B------:R-:W-:Y:S02]  /*5250*/  PRMT R16, R2.reuse, 0x7610, R16 ;  /* 0x0000761002107816 */ /* 0x040fe40000000010 */
[----:B------:R-:W-:Y:S01]  /*5260*/  PRMT R4, R2, 0x7610, R4 ;  /* 0x0000761002047816 */ /* 0x000fe20000000004 */
[----:B------:R-:W-:Y:S06]  /*5270*/  BRA `(.L_x_46) ;  /* 0x0000001400bc7947 */ /* 0x000fec0003800000 */
.L_x_26:
[----:B------:R-:W-:-:S05]  /*5280*/  IMAD.MOV.U32 R3, RZ, RZ, -0x2 ;  /* 0xfffffffeff037424 */ /* 0x000fca00078e00ff */
[----:B------:R-:W-:-:S05]  /*5290*/  VIADDMNMX.U32 R2, R2, R3, 0x2, PT ;  /* 0x0000000202027446 */ /* 0x000fca0003800003 */
[----:B------:R-:W-:-:S04]  /*52a0*/  IMAD.SHL.U32 R4, R2, 0x4, RZ ;  /* 0x0000000402047824 */ /* 0x000fc800078e00ff */
[----:B------:R-:W0:Y:S02]  /*52b0*/  LDC R2, c[0x2][R4+0xc] ;  /* 0x0080030004027b82 */ /* 0x000e240000000800 */
[----:B0-----:R-:W-:-:S04]  /*52c0*/  SHF.R.S32.HI R3, RZ, 0x1f, R2 ;  /* 0x0000001fff037819 */ /* 0x001fc80000011402 */
.L_x_75:
[----:B------:R-:W-:Y:S05]  /*52d0*/  BRX R2 -0x52e0                                                          (*"BRANCH_TARGETS .L_x_76,.L_x_77,.L_x_74"*) ;  /* 0xffffffac02487949 */ /* 0x000fea000383ffff */
.L_x_74:
        /* <DEDUP_REMOVED lines=8> */
.L_x_76:
[----:B------:R-:W-:Y:S01]  /*5360*/  FMUL R7, R0, 30 ;  /* 0x41f0000000077820 */ /* 0x000fe20000400000 */
[----:B------:R-:W-:Y:S03]  /*5370*/  BSSY.RECONVERGENT B0, `(.L_x_47) ;  /* 0x0000041000007945 */ /* 0x000fe60003800200 */
[----:B------:R-:W-:-:S04]  /*5380*/  FMUL R7, R7, 3.141590118408203125 ;  /* 0x40490fd007077820 */ /* 0x000fc80000400000 */
[C---:B------:R-:W-:Y:S01]  /*5390*/  FMUL R0, R7.reuse, 0.63661974668502807617 ;  /* 0x3f22f98307007820 */ /* 0x040fe20000400000 */
[----:B------:R-:W-:-:S05]  /*53a0*/  FSETP.GE.AND P0, PT, |R7|, 105615, PT ;  /* 0x47ce47800700780b */ /* 0x000fca0003f06200 */
[----:B------:R-:W0:Y:S02]  /*53b0*/  F2I.NTZ R0, R0 ;  /* 0x0000000000007305 */ /* 0x000e240000203100 */
[----:B0-----:R-:W-:-:S05]  /*53c0*/  I2FP.F32.S32 R2, R0 ;  /* 0x0000000000027245 */ /* 0x001fca0000201400 */
[----:B------:R-:W-:-:S04]  /*53d0*/  FFMA R3, R2, -1.5707962512969970703, R7 ;  /* 0xbfc90fda02037823 */ /* 0x000fc80000000007 */
[----:B------:R-:W-:-:S04]  /*53e0*/  FFMA R3, R2, -7.5497894158615963534e-08, R3 ;  /* 0xb3a2216802037823 */ /* 0x000fc80000000003 */
[----:B------:R-:W-:Y:S01]  /*53f0*/  FFMA R2, R2, -5.3903029534742383927e-15, R3 ;  /* 0xa7c234c502027823 */ /* 0x000fe20000000003 */
[----:B------:R-:W-:Y:S06]  /*5400*/  @!P0 BRA `(.L_x_48) ;  /* 0x0000000000dc8947 */ /* 0x000fec0003800000 */
[----:B------:R-:W-:-:S13]  /*5410*/  FSETP.NEU.AND P0, PT, |R7|, +INF , PT ;  /* 0x7f8000000700780b */ /* 0x000fda0003f0d200 */
[----:B------:R-:W-:Y:S01]  /*5420*/  @!P0 FMUL R2, RZ, R7 ;  /* 0x00000007ff028220 */ /* 0x000fe20000400000 */
[----:B------:R-:W-:Y:S01]  /*5430*/  @!P0 IMAD.MOV.U32 R0, RZ, RZ, RZ ;  /* 0x000000ffff008224 */ /* 0x000fe200078e00ff */
[----:B------:R-:W-:Y:S06]  /*5440*/  @!P0 BRA `(.L_x_48) ;  /* 0x0000000000cc8947 */ /* 0x000fec0003800000 */
[----:B------:R-:W-:Y:S01]  /*5450*/  IMAD.SHL.U32 R2, R7, 0x100, RZ ;  /* 0x0000010007027824 */ /* 0x000fe200078e00ff */
[----:B------:R-:W0:Y:S01]  /*5460*/  LDCU.64 UR8, c[0x4][URZ] ;  /* 0x01000000ff0877ac */ /* 0x000e220008000a00 */
[----:B------:R-:W-:Y:S02]  /*5470*/  IMAD.MOV.U32 R8, RZ, RZ, RZ ;  /* 0x000000ffff087224 */ /* 0x000fe400078e00ff */
[----:B------:R-:W-:Y:S01]  /*5480*/  IMAD.MOV.U32 R0, RZ, RZ, R1 ;  /* 0x000000ffff007224 */ /* 0x000fe200078e0001 */
[----:B------:R-:W-:Y:S01]  /*5490*/  LOP3.LUT R13, R2, 0x80000000, RZ, 0xfc, !PT ;  /* 0x80000000020d7812 */ /* 0x000fe200078efcff */
[----:B------:R-:W-:Y:S01]  /*54a0*/  UMOV UR5, URZ ;  /* 0x000000ff00057c82 */ /* 0x000fe20008000000 */
[----:B------:R-:W-:-:S05]  /*54b0*/  UMOV UR4, URZ ;  /* 0x000000ff00047c82 */ /* 0x000fca0008000000 */
.L_x_49:
[----:B0-----:R-:W-:Y:S02]  /*54c0*/  IMAD.U32 R10, RZ, RZ, UR8 ;  /* 0x00000008ff0a7e24 */ /* 0x001fe4000f8e00ff */
[----:B------:R-:W-:-:S05]  /*54d0*/  IMAD.U32 R11, RZ, RZ, UR9 ;  /* 0x00000009ff0b7e24 */ /* 0x000fca000f8e00ff */
[----:B------:R-:W2:Y:S01]  /*54e0*/  LDG.E.CONSTANT R2, desc[UR6][R10.64] ;  /* 0x000000060a027981 */ /* 0x000ea2000c1e9900 */
[----:B------:R-:W-:Y:S02]  /*54f0*/  UIADD3 UR8, UP0, UPT, UR8, 0x4, URZ ;  /* 0x0000000408087890 */ /* 0x000fe4000ff1e0ff */
[----:B------:R-:W-:Y:S02]  /*5500*/  UIADD3 UR4, UPT, UPT, UR4, 0x1, URZ ;  /* 0x0000000104047890 */ /* 0x000fe4000fffe0ff */
[----:B------:R-:W-:Y:S02]  /*5510*/  UIADD3.X UR9, UPT, UPT, URZ, UR9, URZ, UP0, !UPT ;  /* 0x00000009ff097290 */ /* 0x000fe400087fe4ff */
[----:B------:R-:W-:Y:S01]  /*5520*/  UISETP.NE.AND UP0, UPT, UR4, 0x6, UPT ;  /* 0x000000060400788c */ /* 0x000fe2000bf05270 */
[----:B--2---:R-:W-:-:S03]  /*5530*/  IMAD.WIDE.U32 R2, R2, R13, RZ ;  /* 0x0000000d02027225 */ /* 0x004fc600078e00ff */
[----:B------:R-:W-:-:S04]  /*5540*/  IADD3 R9, P0, PT, R2, R8, RZ ;  /* 0x0000000802097210 */ /* 0x000fc80007f1e0ff */
[----:B------:R-:W-:Y:S01]  /*5550*/  IADD3.X R8, PT, PT, R3, UR5, RZ, P0, !PT ;  /* 0x0000000503087c10 */ /* 0x000fe200087fe4ff */
[----:B------:R0:W-:Y:S02]  /*5560*/  STL [R0], R9 ;  /* 0x0000000900007387 */ /* 0x0001e40000100800 */
[----:B0-----:R-:W-:Y:S01]  /*5570*/  VIADD R0, R0, 0x4 ;  /* 0x0000000400007836 */ /* 0x001fe20000000000 */
[----:B------:R-:W-:Y:S06]  /*5580*/  BRA.U UP0, `(.L_x_49) ;  /* 0xfffffffd00cc7547 */ /* 0x000fec000b83ffff */
[----:B------:R-:W-:Y:S01]  /*5590*/  SHF.R.U32.HI R4, RZ, 0x17, R7 ;  /* 0x00000017ff047819 */ /* 0x000fe20000011607 */
[----:B------:R0:W-:Y:S03]  /*55a0*/  STL [R1+0x18], R8 ;  /* 0x0000180801007387 */ /* 0x0001e60000100800 */
[C---:B------:R-:W-:Y:S02]  /*55b0*/  LOP3.LUT R0, R4.reuse, 0xe0, RZ, 0xc0, !PT ;  /* 0x000000e004007812 */ /* 0x040fe400078ec0ff */
[----:B------:R-:W-:-:S03]  /*55c0*/  LOP3.LUT P0, RZ, R4, 0x1f, RZ, 0xc0, !PT ;  /* 0x0000001f04ff7812 */ /* 0x000fc6000780c0ff */
[----:B------:R-:W-:-:S05]  /*55d0*/  VIADD R0, R0, 0xffffff80 ;  /* 0xffffff8000007836 */ /* 0x000fca0000000000 */
[----:B------:R-:W-:-:S05]  /*55e0*/  SHF.R.U32.HI R0, RZ, 0x5, R0 ;  /* 0x00000005ff007819 */ /* 0x000fca0000011600 */
[----:B------:R-:W-:-:S05]  /*55f0*/  IMAD R9, R0, -0x4, R1 ;  /* 0xfffffffc00097824 */ /* 0x000fca00078e0201 */
[----:B------:R-:W2:Y:S04]  /*5600*/  LDL R0, [R9+0x18] ;  /* 0x0000180009007983 */ /* 0x000ea80000100800 */
[----:B------:R-:W2:Y:S04]  /*5610*/  LDL R3, [R9+0x14] ;  /* 0x0000140009037983 */ /* 0x000ea80000100800 */
[----:B------:R-:W3:Y:S01]  /*5620*/  @P0 LDL R2, [R9+0x10] ;  /* 0x0000100009020983 */ /* 0x000ee20000100800 */
[----:B------:R-:W-:Y:S01]  /*5630*/  LOP3.LUT R4, R4, 0x1f, RZ, 0xc0, !PT ;  /* 0x0000001f04047812 */ /* 0x000fe200078ec0ff */
[----:B------:R-:W-:Y:S01]  /*5640*/  UMOV UR4, 0x54442d19 ;  /* 0x54442d1900047882 */ /* 0x000fe20000000000 */
[----:B------:R-:W-:-:S02]  /*5650*/  UMOV UR5, 0x3bf921fb ;  /* 0x3bf921fb00057882 */ /* 0x000fc40000000000 */
[-C--:B--2---:R-:W-:Y:S02]  /*5660*/  @P0 SHF.L.W.U32.HI R0, R3, R4.reuse, R0 ;  /* 0x0000000403000219 */ /* 0x084fe40000010e00 */
[----:B---3--:R-:W-:Y:S02]  /*5670*/  @P0 SHF.L.W.U32.HI R3, R2, R4, R3 ;  /* 0x0000000402030219 */ /* 0x008fe40000010e03 */
[----:B------:R-:W-:Y:S02]  /*5680*/  ISETP.GE.AND P0, PT, R7, RZ, PT ;  /* 0x000000ff0700720c */ /* 0x000fe40003f06270 */
[C---:B------:R-:W-:Y:S01]  /*5690*/  SHF.L.W.U32.HI R2, R3.reuse, 0x2, R0 ;  /* 0x0000000203027819 */ /* 0x040fe20000010e00 */
[----:B------:R-:W-:-:S03]  /*56a0*/  IMAD.SHL.U32 R3, R3, 0x4, RZ ;  /* 0x0000000403037824 */ /* 0x000fc600078e00ff */
[----:B------:R-:W-:Y:S02]  /*56b0*/  SHF.R.S32.HI R4, RZ, 0x1f, R2 ;  /* 0x0000001fff047819 */ /* 0x000fe40000011402 */
[----:B------:R-:W-:Y:S02]  /*56c0*/  LOP3.LUT R7, R2, R7, RZ, 0x3c, !PT ;  /* 0x0000000702077212 */ /* 0x000fe400078e3cff */
[C---:B------:R-:W-:Y:S02]  /*56d0*/  LOP3.LUT R10, R4.reuse, R3, RZ, 0x3c, !PT ;  /* 0x00000003040a7212 */ /* 0x040fe400078e3cff */
[----:B------:R-:W-:Y:S02]  /*56e0*/  LOP3.LUT R11, R4, R2, RZ, 0x3c, !PT ;  /* 0x00000002040b7212 */ /* 0x000fe400078e3cff */
[----:B------:R-:W-:Y:S02]  /*56f0*/  SHF.R.U32.HI R3, RZ, 0x1e, R0 ;  /* 0x0000001eff037819 */ /* 0x000fe40000011600 */
[----:B------:R-:W-:-:S02]  /*5700*/  ISETP.GE.AND P1, PT, R7, RZ, PT ;  /* 0x000000ff0700720c */ /* 0x000fc40003f26270 */
[----:B------:R-:W0:Y:S01]  /*5710*/  I2F.F64.S64 R10, R10 ;  /* 0x0000000a000a7312 */ /* 0x000e220000301c00 */
[----:B------:R-:W-:-:S05]  /*5720*/  LEA.HI R0, R2, R3, RZ, 0x1 ;  /* 0x0000000302007211 */ /* 0x000fca00078f08ff */
[----:B------:R-:W-:-:S04]  /*5730*/  IMAD.MOV R2, RZ, RZ, -R0 ;  /* 0x000000ffff027224 */ /* 0x000fc800078e0a00 */
[----:B------:R-:W-:Y:S01]  /*5740*/  @!P0 IMAD.MOV.U32 R0, RZ, RZ, R2 ;  /* 0x000000ffff008224 */ /* 0x000fe200078e0002 */
[----:B0-----:R-:W-:-:S10]  /*5750*/  DMUL R8, R10, UR4 ;  /* 0x000000040a087c28 */ /* 0x001fd40008000000 */
[----:B------:R-:W0:Y:S02]  /*5760*/  F2F.F32.F64 R8, R8 ;  /* 0x0000000800087310 */ /* 0x000e240000301000 */
[----:B0-----:R-:W-:-:S07]  /*5770*/  FSEL R2, -R8, R8, !P1 ;  /* 0x0000000808027208 */ /* 0x001fce0004800100 */
.L_x_48:
[----:B------:R-:W-:Y:S05]  /*5780*/  BSYNC.RECONVERGENT B0 ;  /* 0x0000000000007941 */ /* 0x000fea0003800200 */
.L_x_47:
[----:B------:R-:W-:Y:S02]  /*5790*/  IMAD.MOV.U32 R4, RZ, RZ, 0x37cbac00 ;  /* 0x37cbac00ff047424 */ /* 0x000fe400078e00ff */
[----:B------:R-:W-:Y:S01]  /*57a0*/  FMUL R3, R2, R2 ;  /* 0x0000000202037220 */ /* 0x000fe20000400000 */
[C---:B------:R-:W-:Y:S01]  /*57b0*/  LOP3.LUT R7, R0.reuse, 0x1, RZ, 0xc0, !PT ;  /* 0x0000000100077812 */ /* 0x040fe200078ec0ff */
[----:B------:R-:W-:Y:S01]  /*57c0*/  IMAD.MOV.U32 R8, RZ, RZ, 0x3d2aaabb ;  /* 0x3d2aaabbff087424 */ /* 0x000fe200078e00ff */
[----:B------:R-:W-:Y:S01]  /*57d0*/  LOP3.LUT P1, RZ, R0, 0x2, RZ, 0xc0, !PT ;  /* 0x0000000200ff7812 */ /* 0x000fe2000782c0ff */
[----:B------:R-:W-:Y:S01]  /*57e0*/  FFMA R4, R3, R4, -0.0013887860113754868507 ;  /* 0xbab607ed03047423 */ /* 0x000fe20000000004 */
[----:B------:R-:W-:Y:S01]  /*57f0*/  ISETP.NE.U32.AND P0, PT, R7, 0x1, PT ;  /* 0x000000010700780c */ /* 0x000fe20003f05070 */
[----:B------:R-:W-:-:S03]  /*5800*/  IMAD.MOV.U32 R9, RZ, RZ, 0x3effffff ;  /* 0x3effffffff097424 */ /* 0x000fc600078e00ff */
[----:B------:R-:W-:Y:S02]  /*5810*/  FSEL R4, R4, -0.00019574658654164522886, !P0 ;  /* 0xb94d415304047808 */ /* 0x000fe40004000000 */
[----:B------:R-:W-:Y:S02]  /*5820*/  FSEL R8, R8, 0.0083327032625675201416, !P0 ;  /* 0x3c0885e408087808 */ /* 0x000fe40004000000 */
[----:B------:R-:W-:Y:S02]  /*5830*/  FSEL R0, R2, 1, P0 ;  /* 0x3f80000002007808 */ /* 0x000fe40000000000 */
[----:B------:R-:W-:Y:S01]  /*5840*/  FSEL R9, -R9, -0.16666662693023681641, !P0 ;  /* 0xbe2aaaa809097808 */ /* 0x000fe20004000100 */
[C---:B------:R-:W-:Y:S02]  /*5850*/  FFMA R4, R3.reuse, R4, R8 ;  /* 0x0000000403047223 */ /* 0x040fe40000000008 */
[C---:B------:R-:W-:Y:S02]  /*5860*/  FFMA R7, R3.reuse, R0, RZ ;  /* 0x0000000003077223 */ /* 0x040fe400000000ff */
[----:B------:R-:W-:Y:S01]  /*5870*/  FFMA R4, R3, R4, R9 ;  /* 0x0000000403047223 */ /* 0x000fe20000000009 */
[----:B------:R-:W-:-:S03]  /*5880*/  IMAD.MOV.U32 R3, RZ, RZ, 0x42960000 ;  /* 0x42960000ff037424 */ /* 0x000fc600078e00ff */
[----:B------:R-:W-:Y:S01]  /*5890*/  FFMA R0, R7, R4, R0 ;  /* 0x0000000407007223 */ /* 0x000fe20000000000 */
[----:B------:R-:W-:-:S03]  /*58a0*/  IMAD.MOV.U32 R7, RZ, RZ, 0x42be0000 ;  /* 0x42be0000ff077424 */ /* 0x000fc600078e00ff */
[----:B------:R-:W-:-:S04]  /*58b0*/  @P1 FADD R0, RZ, -R0 ;  /* 0x80000000ff001221 */ /* 0x000fc80000000000 */
[----:B------:R-:W-:-:S04]  /*58c0*/  FADD R0, R0, 1 ;  /* 0x3f80000000007421 */ /* 0x000fc80000000000 */
[----:B------:R-:W-:-:S04]  /*58d0*/  FMUL R0, R0, 0.5 ;  /* 0x3f00000000007820 */ /* 0x000fc80000400000 */
[C---:B------:R-:W-:Y:S01]  /*58e0*/  FFMA R2, R0.reuse, R3, 180 ;  /* 0x4334000000027423 */ /* 0x040fe20000000003 */
[----:B------:R-:W-:Y:S02]  /*58f0*/  IMAD.MOV.U32 R3, RZ, RZ, 0x42aa0000 ;  /* 0x42aa0000ff037424 */ /* 0x000fe400078e00ff */
[C---:B------:R-:W-:Y:S02]  /*5900*/  FFMA R7, R0.reuse, R7, 160 ;  /* 0x4320000000077423 */ /* 0x040fe40000000007 */
[----:B------:R-:W-:Y:S01]  /*5910*/  FFMA R3, R0, R3, 170 ;  /* 0x432a000000037423 */ /* 0x000fe20000000003 */
[----:B------:R-:W0:Y:S08]  /*5920*/  F2I.U32.TRUNC.NTZ R2, R2 ;  /* 0x0000000200027305 */ /* 0x000e30000020f000 */
[----:B------:R-:W1:Y:S01]  /*5930*/  F2I.U32.TRUNC.NTZ R3, R3 ;  /* 0x0000000300037305 */ /* 0x000e62000020f000 */
[----:B0-----:R-:W-:-:S07]  /*5940*/  PRMT R0, R2, 0x7610, R0 ;  /* 0x0000761002007816 */ /* 0x001fce0000000000 */
[----:B------:R-:W0:Y:S01]  /*5950*/  F2I.U32.TRUNC.NTZ R7, R7 ;  /* 0x0000000700077305 */ /* 0x000e22000020f000 */
[----:B-1----:R-:W-:Y:S02]  /*5960*/  PRMT R16, R3, 0x7610, R16 ;  /* 0x0000761003107816 */ /* 0x002fe40000000010 */
[----:B0-----:R-:W-:Y:S01]  /*5970*/  PRMT R4, R7, 0x7610, R4 ;  /* 0x0000761007047816 */ /* 0x001fe20000000004 */
[----:B------:R-:W-:Y:S06]  /*5980*/  BRA `(.L_x_46) ;  /* 0x0000000c00f87947 */ /* 0x000fec0003800000 */
.L_x_77:
[----:B------:R-:W-:Y:S01]  /*5990*/  FADD R9, R0, 1 ;  /* 0x3f80000000097421 */ /* 0x000fe20000000000 */
[----:B------:R-:W-:Y:S03]  /*59a0*/  BSSY.RECONVERGENT B0, `(.L_x_50) ;  /* 0x0000042000007945 */ /* 0x000fe60003800200 */
[----:B------:R-:W-:-:S04]  /*59b0*/  FMUL R9, R9, 0.5 ;  /* 0x3f00000009097820 */ /* 0x000fc80000400000 */
[----:B------:R-:W-:-:S04]  /*59c0*/  FMUL R9, R9, 6.2800002098083496094 ;  /* 0x40c8f5c309097820 */ /* 0x000fc80000400000 */
        /* <DEDUP_REMOVED lines=19> */
.L_x_52:
        /* <DEDUP_REMOVED lines=31> */
[----:B------:R-:W-:-:S04]  /*5cf0*/  SHF.R.S32.HI R4, RZ, 0x1f, R2 ;  /* 0x0000001fff047819 */ /* 0x000fc80000011402 */
[C---:B------:R-:W-:Y:S02]  /*5d00*/  LOP3.LUT R10, R4.reuse, R3, RZ, 0x3c, !PT ;  /* 0x00000003040a7212 */ /* 0x040fe400078e3cff */
[----:B------:R-:W-:Y:S02]  /*5d10*/  LOP3.LUT R11, R4, R2, RZ, 0x3c, !PT ;  /* 0x00000002040b7212 */ /* 0x000fe400078e3cff */
[----:B------:R-:W-:Y:S02]  /*5d20*/  SHF.R.U32.HI R3, RZ, 0x1e, R0 ;  /* 0x0000001eff037819 */ /* 0x000fe40000011600 */
[C---:B------:R-:W-:Y:S02]  /*5d30*/  LOP3.LUT R4, R2.reuse, R9, RZ, 0x3c, !PT ;  /* 0x0000000902047212 */ /* 0x040fe400078e3cff */
[----:B------:R-:W1:Y:S01]  /*5d40*/  I2F.F64.S64 R10, R10 ;  /* 0x0000000a000a7312 */ /* 0x000e620000301c00 */
[----:B------:R-:W-:Y:S02]  /*5d50*/  LEA.HI R0, R2, R3, RZ, 0x1 ;  /* 0x0000000302007211 */ /* 0x000fe400078f08ff */
[----:B------:R-:W-:-:S03]  /*5d60*/  ISETP.GE.AND P1, PT, R4, RZ, PT ;  /* 0x000000ff0400720c */ /* 0x000fc60003f26270 */
[----:B------:R-:W-:-:S04]  /*5d70*/  IMAD.MOV R2, RZ, RZ, -R0 ;  /* 0x000000ffff027224 */ /* 0x000fc800078e0a00 */
[----:B------:R-:W-:Y:S01]  /*5d80*/  @!P0 IMAD.MOV.U32 R0, RZ, RZ, R2 ;  /* 0x000000ffff008224 */ /* 0x000fe200078e0002 */
[----:B-1----:R-:W-:-:S10]  /*5d90*/  DMUL R12, R10, UR4 ;  /* 0x000000040a0c7c28 */ /* 0x002fd40008000000 */
[----:B------:R-:W1:Y:S02]  /*5da0*/  F2F.F32.F64 R12, R12 ;  /* 0x0000000c000c7310 */ /* 0x000e640000301000 */
[----:B01----:R-:W-:-:S07]  /*5db0*/  FSEL R2, -R12, R12, !P1 ;  /* 0x0000000c0c027208 */ /* 0x003fce0004800100 */
.L_x_51:
[----:B------:R-:W-:Y:S05]  /*5dc0*/  BSYNC.RECONVERGENT B0 ;  /* 0x0000000000007941 */ /* 0x000fea0003800200 */
.L_x_50:
[----:B------:R-:W-:Y:S02]  /*5dd0*/  IMAD.MOV.U32 R12, RZ, RZ, 0x37cbac00 ;  /* 0x37cbac00ff0c7424 */ /* 0x000fe400078e00ff */
[----:B------:R-:W-:Y:S01]  /*5de0*/  FMUL R3, R2, R2 ;  /* 0x0000000202037220 */ /* 0x000fe20000400000 */
[C---:B------:R-:W-:Y:S01]  /*5df0*/  LOP3.LUT R7, R0.reuse, 0x1, RZ, 0xc0, !PT ;  /* 0x0000000100077812 */ /* 0x040fe200078ec0ff */
[----:B------:R-:W-:Y:S01]  /*5e00*/  IMAD.MOV.U32 R13, RZ, RZ, 0x3d2aaabb ;  /* 0x3d2aaabbff0d7424 */ /* 0x000fe200078e00ff */
[----:B------:R-:W-:Y:S01]  /*5e10*/  LOP3.LUT P1, RZ, R0, 0x2, RZ, 0xc0, !PT ;  /* 0x0000000200ff7812 */ /* 0x000fe2000782c0ff */
[----:B------:R-:W-:Y:S01]  /*5e20*/  FFMA R4, R3, R12, -0.0013887860113754868507 ;  /* 0xbab607ed03047423 */ /* 0x000fe2000000000c */
[----:B------:R-:W-:Y:S01]  /*5e30*/  ISETP.NE.U32.AND P0, PT, R7, 0x1, PT ;  /* 0x000000010700780c */ /* 0x000fe20003f05070 */
[----:B------:R-:W-:Y:S02]  /*5e40*/  IMAD.MOV.U32 R7, RZ, RZ, 0x3effffff ;  /* 0x3effffffff077424 */ /* 0x000fe400078e00ff */
[----:B------:R-:W-:Y:S01]  /*5e50*/  FADD R17, R9, 2.0940001010894775391 ;  /* 0x4006041909117421 */ /* 0x000fe20000000000 */
[----:B------:R-:W-:Y:S01]  /*5e60*/  IMAD.MOV.U32 R14, RZ, RZ, 0x42fe0000 ;  /* 0x42fe0000ff0e7424 */ /* 0x000fe200078e00ff */
[----:B------:R-:W-:Y:S01]  /*5e70*/  FSEL R4, R4, -0.00019574658654164522886, !P0 ;  /* 0xb94d415304047808 */ /* 0x000fe20004000000 */
[----:B------:R-:W-:Y:S01]  /*5e80*/  BSSY.RECONVERGENT B0, `(.L_x_53) ;  /* 0x000004a000007945 */ /* 0x000fe20003800200 */
[----:B------:R-:W-:Y:S01]  /*5e90*/  FSEL R8, R13, 0.0083327032625675201416, !P0 ;  /* 0x3c0885e40d087808 */ /* 0x000fe20004000000 */
[----:B------:R-:W-:Y:S01]  /*5ea0*/  FMUL R10, R17, 0.63661974668502807617 ;  /* 0x3f22f983110a7820 */ /* 0x000fe20000400000 */
[----:B------:R-:W-:-:S02]  /*5eb0*/  FSEL R0, R2, 1, P0 ;  /* 0x3f80000002007808 */ /* 0x000fc40000000000 */
[----:B------:R-:W-:Y:S01]  /*5ec0*/  FSEL R2, -R7, -0.16666662693023681641, !P0 ;  /* 0xbe2aaaa807027808 */ /* 0x000fe20004000100 */
[----:B------:R-:W-:Y:S01]  /*5ed0*/  FFMA R4, R3, R4, R8 ;  /* 0x0000000403047223 */ /* 0x000fe20000000008 */
[----:B------:R-:W-:Y:S01]  /*5ee0*/  FSETP.GE.AND P0, PT, |R17|, 105615, PT ;  /* 0x47ce47801100780b */ /* 0x000fe20003f06200 */
[----:B------:R-:W0:Y:S02]  /*5ef0*/  F2I.NTZ R8, R10 ;  /* 0x0000000a00087305 */ /* 0x000e240000203100 */
[C---:B------:R-:W-:Y:S01]  /*5f00*/  FFMA R2, R3.reuse, R4, R2 ;  /* 0x0000000403027223 */ /* 0x040fe20000000002 */
[----:B------:R-:W-:-:S04]  /*5f10*/  FFMA R3, R3, R0, RZ ;  /* 0x0000000003037223 */ /* 0x000fc800000000ff */
[----:B------:R-:W-:-:S04]  /*5f20*/  FFMA R3, R3, R2, R0 ;  /* 0x0000000203037223 */ /* 0x000fc80000000000 */
[----:B------:R-:W-:-:S04]  /*5f30*/  @P1 FADD R3, RZ, -R3 ;  /* 0x80000003ff031221 */ /* 0x000fc80000000000 */
[----:B------:R-:W-:Y:S01]  /*5f40*/  FFMA R15, R3, R14, 128 ;  /* 0x43000000030f7423 */ /* 0x000fe2000000000e */
[----:B0-----:R-:W-:-:S05]  /*5f50*/  I2FP.F32.S32 R0, R8 ;  /* 0x0000000800007245 */ /* 0x001fca0000201400 */
[----:B------:R-:W0:Y:S01]  /*5f60*/  F2I.U32.TRUNC.NTZ R15, R15 ;  /* 0x0000000f000f7305 */ /* 0x000e22000020f000 */
        /* <DEDUP_REMOVED lines=9> */
[----:B------:R-:W1:Y:S01]  /*6000*/  LDCU.64 UR8, c[0x4][URZ] ;  /* 0x01000000ff0877ac */ /* 0x000e620008000a00 */
[----:B------:R-:W-:Y:S02]  /*6010*/  IMAD.MOV.U32 R8, RZ, RZ, RZ ;  /* 0x000000ffff087224 */ /* 0x000fe400078e00ff */
[----:B------:R-:W-:Y:S01]  /*6020*/  IMAD.MOV.U32 R0, RZ, RZ, R1 ;  /* 0x000000ffff007224 */ /* 0x000fe200078e0001 */
[----:B------:R-:W-:Y:S01]  /*6030*/  LOP3.LUT R21, R2, 0x80000000, RZ, 0xfc, !PT ;  /* 0x8000000002157812 */ /* 0x000fe200078efcff */
[----:B------:R-:W-:Y:S01]  /*6040*/  UMOV UR5, URZ ;  /* 0x000000ff00057c82 */ /* 0x000fe20008000000 */
[----:B------:R-:W-:-:S05]  /*6050*/  UMOV UR4, URZ ;  /* 0x000000ff00047c82 */ /* 0x000fca0008000000 */
.L_x_55:
[----:B-1----:R-:W-:Y:S02]  /*6060*/  IMAD.U32 R10, RZ, RZ, UR8 ;  /* 0x00000008ff0a7e24 */ /* 0x002fe4000f8e00ff */
        /* <DEDUP_REMOVED lines=10> */
[----:B-1----:R-:W-:Y:S01]  /*6110*/  VIADD R0, R0, 0x4 ;  /* 0x0000000400007836 */ /* 0x002fe20000000000 */
        /* <DEDUP_REMOVED lines=25> */
[----:B------:R-:W2:Y:S01]  /*62b0*/  I2F.F64.S64 R10, R10 ;  /* 0x0000000a000a7312 */ /* 0x000ea20000301c00 */
[----:B-1----:R-:W-:-:S05]  /*62c0*/  LEA.HI R8, R2, R3, RZ, 0x1 ;  /* 0x0000000302087211 */ /* 0x002fca00078f08ff */
[----:B------:R-:W-:-:S04]  /*62d0*/  IMAD.MOV R0, RZ, RZ, -R8 ;  /* 0x000000ffff007224 */ /* 0x000fc800078e0a08 */
[----:B------:R-:W-:Y:S01]  /*62e0*/  @!P0 IMAD.MOV.U32 R8, RZ, RZ, R0 ;  /* 0x000000ffff088224 */ /* 0x000fe200078e0000 */
[----:B--2---:R-:W-:-:S10]  /*62f0*/  DMUL R18, R10, UR4 ;  /* 0x000000040a127c28 */ /* 0x004fd40008000000 */
[----:B------:R-:W1:Y:S02]  /*6300*/  F2F.F32.F64 R18, R18 ;  /* 0x0000001200127310 */ /* 0x000e640000301000 */
[----:B-1----:R-:W-:-:S07]  /*6310*/  FSEL R0, -R18, R18, !P1 ;  /* 0x0000001212007208 */ /* 0x002fce0004800100 */
.L_x_54:
[----:B------:R-:W-:Y:S05]  /*6320*/  BSYNC.RECONVERGENT B0 ;  /* 0x0000000000007941 */ /* 0x000fea0003800200 */
.L_x_53:
[----:B------:R-:W-:Y:S01]  /*6330*/  FMUL R3, R0, R0 ;  /* 0x0000000000037220 */ /* 0x000fe20000400000 */
[C---:B------:R-:W-:Y:S01]  /*6340*/  LOP3.LUT R4, R8.reuse, 0x1, RZ, 0xc0, !PT ;  /* 0x0000000108047812 */ /* 0x040fe200078ec0ff */
[----:B------:R-:W-:Y:S01]  /*6350*/  FADD R9, R9, 4.1880002021789550781 ;  /* 0x4086041909097421 */ /* 0x000fe20000000000 */
[----:B------:R-:W-:Y:S01]  /*6360*/  LOP3.LUT P1, RZ, R8, 0x2, RZ, 0xc0, !PT ;  /* 0x0000000208ff7812 */ /* 0x000fe2000782c0ff */
[----:B------:R-:W-:Y:S01]  /*6370*/  FFMA R2, R3, R12, -0.0013887860113754868507 ;  /* 0xbab607ed03027423 */ /* 0x000fe2000000000c */
[----:B------:R-:W-:Y:S01]  /*6380*/  ISETP.NE.U32.AND P0, PT, R4, 0x1, PT ;  /* 0x000000010400780c */ /* 0x000fe20003f05070 */
[----:B------:R-:W-:Y:S01]  /*6390*/  FMUL R8, R9, 0.63661974668502807617 ;  /* 0x3f22f98309087820 */ /* 0x000fe20000400000 */
[----:B------:R-:W-:Y:S02]  /*63a0*/  BSSY.RECONVERGENT B0, `(.L_x_56) ;  /* 0x000004a000007945 */ /* 0x000fe40003800200 */
[----:B------:R-:W-:Y:S02]  /*63b0*/  FSEL R2, R2, -0.00019574658654164522886, !P0 ;  /* 0xb94d415302027808 */ /* 0x000fe40004000000 */
[----:B------:R-:W-:Y:S01]  /*63c0*/  FSEL R4, R13, 0.0083327032625675201416, !P0 ;  /* 0x3c0885e40d047808 */ /* 0x000fe20004000000 */
[----:B------:R-:W1:Y:S01]  /*63d0*/  F2I.NTZ R8, R8 ;  /* 0x0000000800087305 */ /* 0x000e620000203100 */
[----:B------:R-:W-:-:S03]  /*63e0*/  FSEL R0, R0, 1, P0 ;  /* 0x3f80000000007808 */ /* 0x000fc60000000000 */
[----:B------:R-:W-:Y:S01]  /*63f0*/  FFMA R2, R3, R2, R4 ;  /* 0x0000000203027223 */ /* 0x000fe20000000004 */
[----:B------:R-:W-:Y:S02]  /*6400*/  FSEL R4, -R7, -0.16666662693023681641, !P0 ;  /* 0xbe2aaaa807047808 */ /* 0x000fe40004000100 */
[----:B------:R-:W-:-:S03]  /*6410*/  FSETP.GE.AND P0, PT, |R9|, 105615, PT ;  /* 0x47ce47800900780b */ /* 0x000fc60003f06200 */
[C---:B------:R-:W-:Y:S01]  /*6420*/  FFMA R2, R3.reuse, R2, R4 ;  /* 0x0000000203027223 */ /* 0x040fe20000000004 */
[----:B------:R-:W-:-:S04]  /*6430*/  FFMA R3, R3, R0, RZ ;  /* 0x0000000003037223 */ /* 0x000fc800000000ff */
[----:B------:R-:W-:Y:S01]  /*6440*/  FFMA R3, R3, R2, R0 ;  /* 0x0000000203037223 */ /* 0x000fe20000000000 */
[----:B-1----:R-:W-:-:S03]  /*6450*/  I2FP.F32.S32 R0, R8 ;  /* 0x0000000800007245 */ /* 0x002fc60000201400 */
[----:B------:R-:W-:-:S04]  /*6460*/  @P1 FADD R3, RZ, -R3 ;  /* 0x80000003ff031221 */ /* 0x000fc80000000000 */
[----:B------:R-:W-:Y:S01]  /*6470*/  FFMA R16, R3, R14, 128 ;  /* 0x4300000003107423 */ /* 0x000fe2000000000e */
[----:B------:R-:W-:-:S04]  /*6480*/  FFMA R3, R0, -1.5707962512969970703, R9 ;  /* 0xbfc90fda00037823 */ /* 0x000fc80000000009 */
[C---:B------:R-:W-:Y:S01]  /*6490*/  FFMA R3, R0.reuse, -7.5497894158615963534e-08, R3 ;  /* 0xb3a2216800037823 */ /* 0x040fe20000000003 */
[----:B------:R-:W1:Y:S03]  /*64a0*/  F2I.U32.TRUNC.NTZ R16, R16 ;  /* 0x0000001000107305 */ /* 0x000e66000020f000 */
[----:B------:R-:W-:Y:S01]  /*64b0*/  FFMA R0, R0, -5.3903029534742383927e-15, R3 ;  /* 0xa7c234c500007823 */ /* 0x000fe20000000003 */
[----:B------:R-:W-:Y:S06]  /*64c0*/  @!P0 BRA `(.L_x_57) ;  /* 0x0000000000dc8947 */ /* 0x000fec0003800000 */
[----:B------:R-:W-:-:S13]  /*64d0*/  FSETP.NEU.AND P0, PT, |R9|, +INF , PT ;  /* 0x7f8000000900780b */ /* 0x000fda0003f0d200 */
[----:B------:R-:W-:Y:S01]  /*64e0*/  @!P0 FMUL R0, RZ, R9 ;  /* 0x00000009ff008220 */ /* 0x000fe20000400000 */
[----:B------:R-:W-:Y:S01]  /*64f0*/  @!P0 IMAD.MOV.U32 R8, RZ, RZ, RZ ;  /* 0x000000ffff088224 */ /* 0x000fe200078e00ff */
[----:B------:R-:W-:Y:S06]  /*6500*/  @!P0 BRA `(.L_x_57) ;  /* 0x0000000000cc8947 */ /* 0x000fec0003800000 */
[----:B------:R-:W-:Y:S01]  /*6510*/  IMAD.SHL.U32 R2, R9, 0x100, RZ ;  /* 0x0000010009027824 */ /* 0x000fe200078e00ff */
[----:B------:R-:W2:Y:S01]  /*6520*/  LDCU.64 UR8, c[0x4][URZ] ;  /* 0x01000000ff0877ac */ /* 0x000ea20008000a00 */
[----:B------:R-:W-:Y:S02]  /*6530*/  IMAD.MOV.U32 R8, RZ, RZ, RZ ;  /* 0x000000ffff087224 */ /* 0x000fe400078e00ff */
[----:B------:R-:W-:Y:S01]  /*6540*/  IMAD.MOV.U32 R0, RZ, RZ, R1 ;  /* 0x000000ffff007224 */ /* 0x000fe200078e0001 */
[----:B------:R-:W-:Y:S01]  /*6550*/  LOP3.LUT R19, R2, 0x80000000, RZ, 0xfc, !PT ;  /* 0x8000000002137812 */ /* 0x000fe200078efcff */
[----:B------:R-:W-:Y:S01]  /*6560*/  UMOV UR5, URZ ;  /* 0x000000ff00057c82 */ /* 0x000fe20008000000 */
[----:B------:R-:W-:-:S05]  /*6570*/  UMOV UR4, URZ ;  /* 0x000000ff00047c82 */ /* 0x000fca0008000000 */
.L_x_58:
[----:B--2---:R-:W-:Y:S02]  /*6580*/  IMAD.U32 R10, RZ, RZ, UR8 ;  /* 0x00000008ff0a7e24 */ /* 0x004fe4000f8e00ff */
        /* <DEDUP_REMOVED lines=10> */
[----:B--2---:R-:W-:Y:S01]  /*6630*/  VIADD R0, R0, 0x4 ;  /* 0x0000000400007836 */ /* 0x004fe20000000000 */
        /* <DEDUP_REMOVED lines=8> */
[----:B------:R-:W3:Y:S04]  /*66c0*/  LDL R0, [R17+0x18] ;  /* 0x0000180011007983 */ /* 0x000ee80000100800 */
[----:B------:R-:W3:Y:S04]  /*66d0*/  LDL R3, [R17+0x14] ;  /* 0x0000140011037983 */ /* 0x000ee80000100800 */
[----:B------:R-:W4:Y:S01]  /*66e0*/  @P0 LDL R2, [R17+0x10] ;  /* 0x0000100011020983 */ /* 0x000f220000100800 */
[----:B------:R-:W-:Y:S01]  /*66f0*/  LOP3.LUT R4, R4, 0x1f, RZ, 0xc0, !PT ;  /* 0x0000001f04047812 */ /* 0x000fe200078ec0ff */
[----:B------:R-:W-:Y:S01]  /*6700*/  UMOV UR4, 0x54442d19 ;  /* 0x54442d1900047882 */ /* 0x000fe20000000000 */
[----:B------:R-:W-:-:S02]  /*6710*/  UMOV UR5, 0x3bf921fb ;  /* 0x3bf921fb00057882 */ /* 0x000fc40000000000 */
[-C--:B---3--:R-:W-:Y:S02]  /*6720*/  @P0 SHF.L.W.U32.HI R0, R3, R4.reuse, R0 ;  /* 0x0000000403000219 */ /* 0x088fe40000010e00 */
[----:B----4-:R-:W-:Y:S02]  /*6730*/  @P0 SHF.L.W.U32.HI R3, R2, R4, R3 ;  /* 0x0000000402030219 */ /* 0x010fe40000010e03 */
        /* <DEDUP_REMOVED lines=9> */
[----:B------:R-:W3:Y:S01]  /*67d0*/  I2F.F64.S64 R10, R10 ;  /* 0x0000000a000a7312 */ /* 0x000ee20000301c00 */
[----:B--2---:R-:W-:-:S05]  /*67e0*/  LEA.HI R8, R2, R3, RZ, 0x1 ;  /* 0x0000000302087211 */ /* 0x004fca00078f08ff */
[----:B------:R-:W-:-:S04]  /*67f0*/  IMAD.MOV R0, RZ, RZ, -R8 ;  /* 0x000000ffff007224 */ /* 0x000fc800078e0a08 */
[----:B------:R-:W-:Y:S01]  /*6800*/  @!P0 IMAD.MOV.U32 R8, RZ, RZ, R0 ;  /* 0x000000ffff088224 */ /* 0x000fe200078e0000 */
[----:B---3--:R-:W-:-:S10]  /*6810*/  DMUL R18, R10, UR4 ;  /* 0x000000040a127c28 */ /* 0x008fd40008000000 */
[----:B------:R-:W2:Y:S02]  /*6820*/  F2F.F32.F64 R18, R18 ;  /* 0x0000001200127310 */ /* 0x000ea40000301000 */
[----:B--2---:R-:W-:-:S07]  /*6830*/  FSEL R0, -R18, R18, !P1 ;  /* 0x0000001212007208 */ /* 0x004fce0004800100 */
.L_x_57:
[----:B------:R-:W-:Y:S05]  /*6840*/  BSYNC.RECONVERGENT B0 ;  /* 0x0000000000007941 */ /* 0x000fea0003800200 */
.L_x_56:
[----:B------:R-:W-:Y:S01]  /*6850*/  FMUL R3, R0, R0 ;  /* 0x0000000000037220 */ /* 0x000fe20000400000 */
[C---:B------:R-:W-:Y:S02]  /*6860*/  LOP3.LUT R2, R8.reuse, 0x1, RZ, 0xc0, !PT ;  /* 0x0000000108027812 */ /* 0x040fe400078ec0ff */
[----:B------:R-:W-:Y:S01]  /*6870*/  LOP3.LUT P1, RZ, R8, 0x2, RZ, 0xc0, !PT ;  /* 0x0000000208ff7812 */ /* 0x000fe2000782c0ff */
[----:B------:R-:W-:Y:S01]  /*6880*/  FFMA R12, R3, R12, -0.0013887860113754868507 ;  /* 0xbab607ed030c7423 */ /* 0x000fe2000000000c */
[----:B------:R-:W-:-:S04]  /*6890*/  ISETP.NE.U32.AND P0, PT, R2, 0x1, PT ;  /* 0x000000010200780c */ /* 0x000fc80003f05070 */
[----:B------:R-:W-:Y:S02]  /*68a0*/  FSEL R2, R13, 0.0083327032625675201416, !P0 ;  /* 0x3c0885e40d027808 */ /* 0x000fe40004000000 */
[----:B------:R-:W-:Y:S02]  /*68b0*/  FSEL R12, R12, -0.00019574658654164522886, !P0 ;  /* 0xb94d41530c0c7808 */ /* 0x000fe40004000000 */
[----:B------:R-:W-:Y:S02]  /*68c0*/  FSEL R0, R0, 1, P0 ;  /* 0x3f80000000007808 */ /* 0x000fe40000000000 */
[----:B------:R-:W-:Y:S01]  /*68d0*/  FSEL R9, -R7, -0.16666662693023681641, !P0 ;  /* 0xbe2aaaa807097808 */ /* 0x000fe20004000100 */
[C---:B------:R-:W-:Y:S02]  /*68e0*/  FFMA R2, R3.reuse, R12, R2 ;  /* 0x0000000c03027223 */ /* 0x040fe40000000002 */
[C---:B------:R-:W-:Y:S02]  /*68f0*/  FFMA R7, R3.reuse, R0, RZ ;  /* 0x0000000003077223 */ /* 0x040fe400000000ff */
[----:B------:R-:W-:-:S04]  /*6900*/  FFMA R2, R3, R2, R9 ;  /* 0x0000000203027223 */ /* 0x000fc80000000009 */
[--C-:B------:R-:W-:Y:S01]  /*6910*/  FFMA R7, R7, R2, R0.reuse ;  /* 0x0000000207077223 */ /* 0x100fe20000000000 */
[----:B0-----:R-:W-:-:S03]  /*6920*/  PRMT R0, R15, 0x7610, R0 ;  /* 0x000076100f007816 */ /* 0x001fc60000000000 */
[----:B------:R-:W-:-:S04]  /*6930*/  @P1 FADD R7, RZ, -R7 ;  /* 0x80000007ff071221 */ /* 0x000fc80000000000 */
[----:B------:R-:W-:-:S06]  /*6940*/  FFMA R7, R7, R14, 128 ;  /* 0x4300000007077423 */ /* 0x000fcc000000000e */
[----:B------:R-:W0:Y:S02]  /*6950*/  F2I.U32.TRUNC.NTZ R7, R7 ;  /* 0x0000000700077305 */ /* 0x000e24000020f000 */
[----:B0-----:R-:W-:-:S07]  /*6960*/  PRMT R4, R7, 0x7610, R4 ;  /* 0x0000761007047816 */ /* 0x001fce0000000004 */
.L_x_46:
[----:B------:R-:W0:Y:S01]  /*6970*/  LDCU.128 UR8, c[0x0][0x380] ;  /* 0x00007000ff0877ac */ /* 0x000e220008000c00 */
[----:B------:R-:W-:-:S05]  /*6980*/  LOP3.LUT R5, RZ, R5, RZ, 0x33, !PT ;  /* 0x00000005ff057212 */ /* 0x000fca00078e33ff */
[----:B0-----:R-:W-:-:S04]  /*6990*/  VIADD R5, R5, UR11 ;  /* 0x0000000b05057c36 */ /* 0x001fc80008000000 */
[----:B------:R-:W-:Y:S02]  /*69a0*/  IMAD R5, R5, UR10, R6 ;  /* 0x0000000a05057c24 */ /* 0x000fe4000f8e0206 */
[----:B------:R-:W-:Y:S02]  /*69b0*/  IMAD.MOV.U32 R6, RZ, RZ, 0xff ;  /* 0x000000ffff067424 */ /* 0x000fe400078e00ff */
[----:B------:R-:W-:-:S05]  /*69c0*/  IMAD.SHL.U32 R5, R5, 0x4, RZ ;  /* 0x0000000405057824 */ /* 0x000fca00078e00ff */
[----:B------:R-:W-:-:S04]  /*69d0*/  IADD3 R2, P0, PT, R5, UR8, RZ ;  /* 0x0000000805027c10 */ /* 0x000fc8000ff1e0ff */
[----:B------:R-:W-:Y:S02]  /*69e0*/  LEA.HI.X.SX32 R3, R5, UR9, 0x1, P0 ;  /* 0x0000000905037c11 */ /* 0x000fe400080f0eff */
[----:B------:R-:W-:-:S03]  /*69f0*/  PRMT R5, R6, 0x7610, R5 ;  /* 0x0000761006057816 */ /* 0x000fc60000000005 */
[----:B------:R-:W-:Y:S04]  /*6a00*/  STG.E.U8 desc[UR6][R2.64], R4 ;  /* 0x0000000402007986 */ /* 0x000fe8000c101106 */
[----:B-1----:R-:W-:Y:S04]  /*6a10*/  STG.E.U8 desc[UR6][R2.64+0x1], R16 ;  /* 0x0000011002007986 */ /* 0x002fe8000c101106 */
[----:B------:R-:W-:Y:S04]  /*6a20*/  STG.E.U8 desc[UR6][R2.64+0x2], R0 ;  /* 0x0000020002007986 */ /* 0x000fe8000c101106 */
[----:B------:R-:W-:Y:S01]  /*6a30*/  STG.E.U8 desc[UR6][R2.64+0x3], R5 ;  /* 0x0000030502007986 */ /* 0x000fe2000c101106 */
[----:B------:R-:W-:Y:S05]  /*6a40*/  EXIT ;  /* 0x000000000000794d */ /* 0x000fea0003800000 */
        .weak           $__internal_0_$__cuda_sm3x_div_rn_noftz_f32_slowpath
        .type           $__internal_0_$__cuda_sm3x_div_rn_noftz_f32_slowpath,@function
        .size           $__internal_0_$__cuda_sm3x_div_rn_noftz_f32_slowpath,(.L_x_79 - $__internal_0_$__cuda_sm3x_div_rn_noftz_f32_slowpath)
$__internal_0_$__cuda_sm3x_div_rn_noftz_f32_slowpath:
[----:B------:R-:W-:Y:S01]  /*6a50*/  SHF.R.U32.HI R11, RZ, 0x17, R3 ;  /* 0x00000017ff0b7819 */ /* 0x000fe20000011603 */
[----:B------:R-:W-:Y:S01]  /*6a60*/  BSSY.RECONVERGENT B0, `(.L_x_59) ;  /* 0x0000062000007945 */ /* 0x000fe20003800200 */
[----:B------:R-:W-:Y:S02]  /*6a70*/  SHF.R.U32.HI R10, RZ, 0x17, R0 ;  /* 0x00000017ff0a7819 */ /* 0x000fe40000011600 */
[----:B------:R-:W-:Y:S02]  /*6a80*/  LOP3.LUT R16, R11, 0xff, RZ, 0xc0, !PT ;  /* 0x000000ff0b107812 */ /* 0x000fe400078ec0ff */
[----:B------:R-:W-:-:S03]  /*6a90*/  LOP3.LUT R14, R10, 0xff, RZ, 0xc0, !PT ;  /* 0x000000ff0a0e7812 */ /* 0x000fc600078ec0ff */
[----:B------:R-:W-:Y:S02]  /*6aa0*/  VIADD R12, R16, 0xffffffff ;  /* 0xffffffff100c7836 */ /* 0x000fe40000000000 */
[----:B------:R-:W-:-:S03]  /*6ab0*/  VIADD R11, R14, 0xffffffff ;  /* 0xffffffff0e0b7836 */ /* 0x000fc60000000000 */
[----:B------:R-:W-:-:S04]  /*6ac0*/  ISETP.GT.U32.AND P0, PT, R12, 0xfd, PT ;  /* 0x000000fd0c00780c */ /* 0x000fc80003f04070 */
[----:B------:R-:W-:-:S13]  /*6ad0*/  ISETP.GT.U32.OR P0, PT, R11, 0xfd, P0 ;  /* 0x000000fd0b00780c */ /* 0x000fda0000704470 */
[----:B------:R-:W-:Y:S01]  /*6ae0*/  @!P0 IMAD.MOV.U32 R10, RZ, RZ, RZ ;  /* 0x000000ffff0a8224 */ /* 0x000fe200078e00ff */
[----:B------:R-:W-:Y:S06]  /*6af0*/  @!P0 BRA `(.L_x_60) ;  /* 0x00000000005c8947 */ /* 0x000fec0003800000 */
[----:B------:R-:W-:Y:S02]  /*6b00*/  FSETP.GTU.FTZ.AND P0, PT, |R0|, +INF , PT ;  /* 0x7f8000000000780b */ /* 0x000fe40003f1c200 */
[----:B------:R-:W-:-:S04]  /*6b10*/  FSETP.GTU.FTZ.AND P1, PT, |R3|, +INF , PT ;  /* 0x7f8000000300780b */ /* 0x000fc80003f3c200 */
[----:B------:R-:W-:-:S13]  /*6b20*/  PLOP3.LUT P0, PT, P0, P1, PT, 0xf8, 0x8f ;  /* 0x00000000008f781c */ /* 0x000fda0000703f70 */
[----:B------:R-:W-:Y:S05]  /*6b30*/  @P0 BRA `(.L_x_61) ;  /* 0x00000004004c0947 */ /* 0x000fea0003800000 */
[----:B------:R-:W-:-:S13]  /*6b40*/  LOP3.LUT P0, RZ, R3, 0x7fffffff, R0, 0xc8, !PT ;  /* 0x7fffffff03ff7812 */ /* 0x000fda000780c800 */
[----:B------:R-:W-:Y:S05]  /*6b50*/  @!P0 BRA `(.L_x_62) ;  /* 0x00000004003c8947 */ /* 0x000fea0003800000 */
[C---:B------:R-:W-:Y:S02]  /*6b60*/  FSETP.NEU.FTZ.AND P0, PT, |R0|.reuse, +INF , PT ;  /* 0x7f8000000000780b */ /* 0x040fe40003f1d200 */
[----:B------:R-:W-:Y:S02]  /*6b70*/  FSETP.NEU.FTZ.AND P2, PT, |R3|, +INF , PT ;  /* 0x7f8000000300780b */ /* 0x000fe40003f5d200 */
[----:B------:R-:W-:-:S11]  /*6b80*/  FSETP.NEU.FTZ.AND P1, PT, |R0|, +INF , PT ;  /* 0x7f8000000000780b */ /* 0x000fd60003f3d200 */
[----:B------:R-:W-:Y:S05]  /*6b90*/  @!P2 BRA !P0, `(.L_x_62) ;  /* 0x00000004002ca947 */ /* 0x000fea0004000000 */
[----:B------:R-:W-:-:S04]  /*6ba0*/  LOP3.LUT P0, RZ, R0, 0x7fffffff, RZ, 0xc0, !PT ;  /* 0x7fffffff00ff7812 */ /* 0x000fc8000780c0ff */
[----:B------:R-:W-:-:S13]  /*6bb0*/  PLOP3.LUT P0, PT, P2, P0, PT, 0x2f, 0xf2 ;  /* 0x0000000000f2781c */ /* 0x000fda0001700577 */
[----:B------:R-:W-:Y:S05]  /*6bc0*/  @P0 BRA `(.L_x_63) ;  /* 0x0000000400180947 */ /* 0x000fea0003800000 */
[----:B------:R-:W-:-:S04]  /*6bd0*/  LOP3.LUT P0, RZ, R3, 0x7fffffff, RZ, 0xc0, !PT ;  /* 0x7fffffff03ff7812 */ /* 0x000fc8000780c0ff */
[----:B------:R-:W-:-:S13]  /*6be0*/  PLOP3.LUT P0, PT, P1, P0, PT, 0x2f, 0xf2 ;  /* 0x0000000000f2781c */ /* 0x000fda0000f00577 */
[----:B------:R-:W-:Y:S05]  /*6bf0*/  @P0 BRA `(.L_x_64) ;  /* 0x0000000400000947 */ /* 0x000fea0003800000 */
[----:B------:R-:W-:Y:S02]  /*6c00*/  ISETP.GE.AND P0, PT, R11, RZ, PT ;  /* 0x000000ff0b00720c */ /* 0x000fe40003f06270 */
[----:B------:R-:W-:-:S11]  /*6c10*/  ISETP.GE.AND P1, PT, R12, RZ, PT ;  /* 0x000000ff0c00720c */ /* 0x000fd60003f26270 */
[----:B------:R-:W-:Y:S02]  /*6c20*/  @P0 IMAD.MOV.U32 R10, RZ, RZ, RZ ;  /* 0x000000ffff0a0224 */ /* 0x000fe400078e00ff */
[----:B------:R-:W-:Y:S01]  /*6c30*/  @!P0 FFMA R0, R0, 1.84467440737095516160e+19, RZ ;  /* 0x5f80000000008823 */ /* 0x000fe200000000ff */
[----:B------:R-:W-:Y:S02]  /*6c40*/  @!P0 IMAD.MOV.U32 R10, RZ, RZ, -0x40 ;  /* 0xffffffc0ff0a8424 */ /* 0x000fe400078e00ff */
[----:B------:R-:W-:Y:S02]  /*6c50*/  @!P1 FFMA R3, R3, 1.84467440737095516160e+19, RZ ;  /* 0x5f80000003039823 */ /* 0x000fe400000000ff */
[----:B------:R-:W-:-:S07]  /*6c60*/  @!P1 VIADD R10, R10, 0x40 ;  /* 0x000000400a0a9836 */ /* 0x000fce0000000000 */
.L_x_60:
[----:B------:R-:W-:Y:S01]  /*6c70*/  LEA R12, R16, 0xc0800000, 0x17 ;  /* 0xc0800000100c7811 */ /* 0x000fe200078eb8ff */
[----:B------:R-:W-:Y:S04]  /*6c80*/  BSSY.RECONVERGENT B1, `(.L_x_65) ;  /* 0x0000036000017945 */ /* 0x000fe80003800200 */
[----:B------:R-:W-:Y:S02]  /*6c90*/  IMAD.IADD R12, R3, 0x1, -R12 ;  /* 0x00000001030c7824 */ /* 0x000fe400078e0a0c */
[----:B------:R-:W-:Y:S02]  /*6ca0*/  VIADD R3, R14, 0xffffff81 ;  /* 0xffffff810e037836 */ /* 0x000fe40000000000 */
[----:B------:R-:W0:Y:S01]  /*6cb0*/  MUFU.RCP R11, R12 ;  /* 0x0000000c000b7308 */ /* 0x000e220000001000 */
[----:B------:R-:W-:Y:S01]  /*6cc0*/  FADD.FTZ R13, -R12, -RZ ;  /* 0x800000ff0c0d7221 */ /* 0x000fe20000010100 */
[C---:B------:R-:W-:Y:S01]  /*6cd0*/  IMAD R0, R3.reuse, -0x800000, R0 ;  /* 0xff80000003007824 */ /* 0x040fe200078e0200 */
[----:B------:R-:W-:-:S05]  /*6ce0*/  IADD3 R3, PT, PT, R3, 0x7f, -R16 ;  /* 0x0000007f03037810 */ /* 0x000fca0007ffe810 */
[----:B------:R-:W-:Y:S02]  /*6cf0*/  IMAD.IADD R3, R3, 0x1, R10 ;  /* 0x0000000103037824 */ /* 0x000fe400078e020a */
[----:B0-----:R-:W-:-:S04]  /*6d00*/  FFMA R14, R11, R13, 1 ;  /* 0x3f8000000b0e7423 */ /* 0x001fc8000000000d */
[----:B------:R-:W-:-:S04]  /*6d10*/  FFMA R18, R11, R14, R11 ;  /* 0x0000000e0b127223 */ /* 0x000fc8000000000b */
[----:B------:R-:W-:-:S04]  /*6d20*/  FFMA R11, R0, R18, RZ ;  /* 0x00000012000b7223 */ /* 0x000fc800000000ff */
[----:B------:R-:W-:-:S04]  /*6d30*/  FFMA R14, R13, R11, R0 ;  /* 0x0000000b0d0e7223 */ /* 0x000fc80000000000 */
[----:B------:R-:W-:-:S04]  /*6d40*/  FFMA R15, R18, R14, R11 ;  /* 0x0000000e120f7223 */ /* 0x000fc8000000000b */
[----:B------:R-:W-:-:S04]  /*6d50*/  FFMA R14, R13, R15, R0 ;  /* 0x0000000f0d0e7223 */ /* 0x000fc80000000000 */
[----:B------:R-:W-:-:S05]  /*6d60*/  FFMA R11, R18, R14, R15 ;  /* 0x0000000e120b7223 */ /* 0x000fca000000000f */
[----:B------:R-:W-:-:S04]  /*6d70*/  SHF.R.U32.HI R0, RZ, 0x17, R11 ;  /* 0x00000017ff007819 */ /* 0x000fc8000001160b */
[----:B------:R-:W-:-:S05]  /*6d80*/  LOP3.LUT R0, R0, 0xff, RZ, 0xc0, !PT ;  /* 0x000000ff00007812 */ /* 0x000fca00078ec0ff */
[----:B------:R-:W-:-:S04]  /*6d90*/  IMAD.IADD R12, R0, 0x1, R3 ;  /* 0x00000001000c7824 */ /* 0x000fc800078e0203 */
[----:B------:R-:W-:-:S05]  /*6da0*/  VIADD R0, R12, 0xffffffff ;  /* 0xffffffff0c007836 */ /* 0x000fca0000000000 */
[----:B------:R-:W-:-:S13]  /*6db0*/  ISETP.GE.U32.AND P0, PT, R0, 0xfe, PT ;  /* 0x000000fe0000780c */ /* 0x000fda0003f06070 */
[----:B------:R-:W-:Y:S05]  /*6dc0*/  @!P0 BRA `(.L_x_66) ;  /* 0x0000000000808947 */ /* 0x000fea0003800000 */
[----:B------:R-:W-:-:S13]  /*6dd0*/  ISETP.GT.AND P0, PT, R12, 0xfe, PT ;  /* 0x000000fe0c00780c */ /* 0x000fda0003f04270 */
[----:B------:R-:W-:Y:S05]  /*6de0*/  @P0 BRA `(.L_x_67) ;  /* 0x00000000006c0947 */ /* 0x000fea0003800000 */
[----:B------:R-:W-:-:S13]  /*6df0*/  ISETP.GE.AND P0, PT, R12, 0x1, PT ;  /* 0x000000010c00780c */ /* 0x000fda0003f06270 */
[----:B------:R-:W-:Y:S05]  /*6e00*/  @P0 BRA `(.L_x_68) ;  /* 0x0000000000740947 */ /* 0x000fea0003800000 */
[----:B------:R-:W-:Y:S02]  /*6e10*/  ISETP.GE.AND P0, PT, R12, -0x18, PT ;  /* 0xffffffe80c00780c */ /* 0x000fe40003f06270 */
[----:B------:R-:W-:-:S11]  /*6e20*/  LOP3.LUT R11, R11, 0x80000000, RZ, 0xc0, !PT ;  /* 0x800000000b0b7812 */ /* 0x000fd600078ec0ff */
[----:B------:R-:W-:Y:S05]  /*6e30*/  @!P0 BRA `(.L_x_68) ;  /* 0x0000000000688947 */ /* 0x000fea0003800000 */
[-CC-:B------:R-:W-:Y:S01]  /*6e40*/  FFMA.RZ R0, R18, R14.reuse, R15.reuse ;  /* 0x0000000e12007223 */ /* 0x180fe2000000c00f */
[----:B------:R-:W-:Y:S02]  /*6e50*/  VIADD R13, R12, 0x20 ;  /* 0x000000200c0d7836 */ /* 0x000fe40000000000 */
[-CC-:B------:R-:W-:Y:S01]  /*6e60*/  FFMA.RM R3, R18, R14.reuse, R15.reuse ;  /* 0x0000000e12037223 */ /* 0x180fe2000000400f */
[----:B------:R-:W-:Y:S02]  /*6e70*/  ISETP.NE.AND P2, PT, R12, RZ, PT ;  /* 0x000000ff0c00720c */ /* 0x000fe40003f45270 */
[----:B------:R-:W-:Y:S01]  /*6e80*/  LOP3.LUT R10, R0, 0x7fffff, RZ, 0xc0, !PT ;  /* 0x007fffff000a7812 */ /* 0x000fe200078ec0ff */
[----:B------:R-:W-:Y:S01]  /*6e90*/  FFMA.RP R0, R18, R14, R15 ;  /* 0x0000000e12007223 */ /* 0x000fe2000000800f */
[----:B------:R-:W-:Y:S01]  /*6ea0*/  ISETP.NE.AND P1, PT, R12, RZ, PT ;  /* 0x000000ff0c00720c */ /* 0x000fe20003f25270 */
[----:B------:R-:W-:Y:S01]  /*6eb0*/  IMAD.MOV R12, RZ, RZ, -R12 ;  /* 0x000000ffff0c7224 */ /* 0x000fe200078e0a0c */
[----:B------:R-:W-:-:S02]  /*6ec0*/  LOP3.LUT R10, R10, 0x800000, RZ, 0xfc, !PT ;  /* 0x008000000a0a7812 */ /* 0x000fc400078efcff */
[----:B------:R-:W-:Y:S02]  /*6ed0*/  FSETP.NEU.FTZ.AND P0, PT, R0, R3, PT ;  /* 0x000000030000720b */ /* 0x000fe40003f1d000 */
[----:B------:R-:W-:Y:S02]  /*6ee0*/  SHF.L.U32 R13, R10, R13, RZ ;  /* 0x0000000d0a0d7219 */ /* 0x000fe400000006ff */
[----:B------:R-:W-:Y:S02]  /*6ef0*/  SEL R3, R12, RZ, P2 ;  /* 0x000000ff0c037207 */ /* 0x000fe40001000000 */
[----:B------:R-:W-:Y:S02]  /*6f00*/  ISETP.NE.AND P1, PT, R13, RZ, P1 ;  /* 0x000000ff0d00720c */ /* 0x000fe40000f25270 */
[----:B------:R-:W-:Y:S02]  /*6f10*/  SHF.R.U32.HI R3, RZ, R3, R10 ;  /* 0x00000003ff037219 */ /* 0x000fe4000001160a */
[----:B------:R-:W-:-:S02]  /*6f20*/  PLOP3.LUT P0, PT, P0, P1, PT, 0xf8, 0x8f ;  /* 0x00000000008f781c */ /* 0x000fc40000703f70 */
[----:B------:R-:W-:Y:S02]  /*6f30*/  SHF.R.U32.HI R13, RZ, 0x1, R3 ;  /* 0x00000001ff0d7819 */ /* 0x000fe40000011603 */
[----:B------:R-:W-:-:S04]  /*6f40*/  SEL R0, RZ, 0x1, !P0 ;  /* 0x00000001ff007807 */ /* 0x000fc80004000000 */
[----:B------:R-:W-:-:S04]  /*6f50*/  LOP3.LUT R0, R0, 0x1, R13, 0xf8, !PT ;  /* 0x0000000100007812 */ /* 0x000fc800078ef80d */
[----:B------:R-:W-:-:S05]  /*6f60*/  LOP3.LUT R0, R0, R3, RZ, 0xc0, !PT ;  /* 0x0000000300007212 */ /* 0x000fca00078ec0ff */
[----:B------:R-:W-:-:S05]  /*6f70*/  IMAD.IADD R0, R13, 0x1, R0 ;  /* 0x000000010d007824 */ /* 0x000fca00078e0200 */
[----:B------:R-:W-:Y:S01]  /*6f80*/  LOP3.LUT R11, R0, R11, RZ, 0xfc, !PT ;  /* 0x0000000b000b7212 */ /* 0x000fe200078efcff */
[----:B------:R-:W-:Y:S06]  /*6f90*/  BRA `(.L_x_68) ;  /* 0x0000000000107947 */ /* 0x000fec0003800000 */
.L_x_67:
[----:B------:R-:W-:-:S04]  /*6fa0*/  LOP3.LUT R11, R11, 0x80000000, RZ, 0xc0, !PT ;  /* 0x800000000b0b7812 */ /* 0x000fc800078ec0ff */
[----:B------:R-:W-:Y:S01]  /*6fb0*/  LOP3.LUT R11, R11, 0x7f800000, RZ, 0xfc, !PT ;  /* 0x7f8000000b0b7812 */ /* 0x000fe200078efcff */
[----:B------:R-:W-:Y:S06]  /*6fc0*/  BRA `(.L_x_68) ;  /* 0x0000000000047947 */ /* 0x000fec0003800000 */
.L_x_66:
[----:B------:R-:W-:-:S07]  /*6fd0*/  IMAD R11, R3, 0x800000, R11 ;  /* 0x00800000030b7824 */ /* 0x000fce00078e020b */
.L_x_68:
[----:B------:R-:W-:Y:S05]  /*6fe0*/  BSYNC.RECONVERGENT B1 ;  /* 0x0000000000017941 */ /* 0x000fea0003800200 */
.L_x_65:
[----:B------:R-:W-:Y:S05]  /*6ff0*/  BRA `(.L_x_69) ;  /* 0x0000000000207947 */ /* 0x000fea0003800000 */
.L_x_64:
[----:B------:R-:W-:-:S04]  /*7000*/  LOP3.LUT R0, R3, 0x80000000, R0, 0x48, !PT ;  /* 0x8000000003007812 */ /* 0x000fc800078e4800 */
[----:B------:R-:W-:Y:S01]  /*7010*/  LOP3.LUT R11, R0, 0x7f800000, RZ, 0xfc, !PT ;  /* 0x7f800000000b7812 */ /* 0x000fe200078efcff */
[----:B------:R-:W-:Y:S06]  /*7020*/  BRA `(.L_x_69) ;  /* 0x0000000000147947 */ /* 0x000fec0003800000 */
.L_x_63:
[----:B------:R-:W-:Y:S01]  /*7030*/  LOP3.LUT R11, R3, 0x80000000, R0, 0x48, !PT ;  /* 0x80000000030b7812 */ /* 0x000fe200078e4800 */
[----:B------:R-:W-:Y:S06]  /*7040*/  BRA `(.L_x_69) ;  /* 0x00000000000c7947 */ /* 0x000fec0003800000 */
.L_x_62:
[----:B------:R-:W0:Y:S01]  /*7050*/  MUFU.RSQ R11, -QNAN ;  /* 0xffc00000000b7908 */ /* 0x000e220000001400 */
[----:B------:R-:W-:Y:S05]  /*7060*/  BRA `(.L_x_69) ;  /* 0x0000000000047947 */ /* 0x000fea0003800000 */
.L_x_61:
[----:B------:R-:W-:-:S07]  /*7070*/  FADD.FTZ R11, R0, R3 ;  /* 0x00000003000b7221 */ /* 0x000fce0000010000 */
.L_x_69:
[----:B------:R-:W-:Y:S05]  /*7080*/  BSYNC.RECONVERGENT B0 ;  /* 0x0000000000007941 */ /* 0x000fea0003800200 */
.L_x_59:
[----:B0-----:R-:W-:Y:S02]  /*7090*/  IMAD.MOV.U32 R0, RZ, RZ, R11 ;  /* 0x000000ffff007224 */ /* 0x001fe400078e000b */
[----:B------:R-:W-:Y:S02]  /*70a0*/  IMAD.MOV.U32 R10, RZ, RZ, R8 ;  /* 0x000000ffff0a7224 */ /* 0x000fe400078e0008 */
[----:B------:R-:W-:-:S04]  /*70b0*/  IMAD.MOV.U32 R11, RZ, RZ, 0x0 ;  /* 0x00000000ff0b7424 */ /* 0x000fc800078e00ff */
[----:B------:R-:W-:Y:S05]  /*70c0*/  RET.REL.NODEC R10 `(_Z12renderKernelPhiif) ;  /* 0xffffff8c0acc7950 */ /* 0x000fea0003c3ffff */
.L_x_70:
[----:B------:R-:W-:-:S00]  /*70d0*/  BRA `(.L_x_70) ;  /* 0xfffffffc00fc7947 */ /* 0x000fc0000383ffff */
[----:B------:R-:W-:-:S00]  /*70e0*/  NOP ;  /* 0x0000000000007918 */ /* 0x000fc00000000000 */
        /* <DEDUP_REMOVED lines=9> */
.L_x_79:


//--------------------- .nv.global.init           --------------------------
	.section	.nv.global.init,"aw",@progbits
	.align	4
.nv.global.init:
	.type		__cudart_i2opi_f,@object
	.size		__cudart_i2opi_f,(.L_2 - __cudart_i2opi_f)
__cudart_i2opi_f:
        /*0000*/ 	.byte	0x41, 0x90, 0x43, 0x3c, 0x99, 0x95, 0x62, 0xdb, 0xc0, 0xdd, 0x34, 0xf5, 0xd1, 0x57, 0x27, 0xfc
        /*0010*/ 	.byte	0x29, 0x15, 0x44, 0x4e, 0x6e, 0x83, 0xf9, 0xa2
.L_2:


//--------------------- .nv.shared.reserved.0     --------------------------
	.section	.nv.shared.reserved.0,"aw",@nobits
	.weak		__nv_reservedSMEM_offset_0_alias
	.size		__nv_reservedSMEM_offset_0_alias, 0, 64
	.other		__nv_reservedSMEM_offset_0_alias,@"STO_CUDA_RESERVED_SHARED STV_DEFAULT"
__nv_reservedSMEM_offset_0_alias:
	.zero		0
	.zero		64


//--------------------- .nv.constant0._Z12renderKernelPhiif --------------------------
	.section	.nv.constant0._Z12renderKernelPhiif,"a",@progbits
	.sectionflags	@""
	.align	4
.nv.constant0._Z12renderKernelPhiif:
	.zero		916


//--------------------- SYMBOLS --------------------------

	.type		.nv.reservedSmem.offset0,@object
	.size		.nv.reservedSmem.offset0,0x4
